def gluon_tcgen05(
    a_ptr,
    b_ptr,
    c_ptr,
    M,
    N,
    K,
    stride_am,
    stride_bk,
    stride_cm,
    BLOCK_M: gl.constexpr,
    BLOCK_N: gl.constexpr,
    BLOCK_K: gl.constexpr,
    DTYPE: gl.constexpr,
    A_LAYOUT: gl.constexpr,
    B_LAYOUT: gl.constexpr,
    C_LAYOUT: gl.constexpr,
    B_SHAPE: gl.constexpr,
    TMEM_LAYOUT: gl.constexpr,
    TMEM_REG: gl.constexpr,
    TRANS_B: gl.constexpr,
    NUM_BUFFERS: gl.constexpr,
):
    a_desc = tma.make_tensor_descriptor(
        a_ptr, [M, K], [stride_am, 1], [BLOCK_M, BLOCK_K], A_LAYOUT
    )
    b_desc = tma.make_tensor_descriptor(
        b_ptr,
        [N, K] if TRANS_B else [K, N],
        [stride_bk, 1],
        B_SHAPE,
        B_LAYOUT,
    )
    c_desc = tma.make_tensor_descriptor(
        c_ptr, [M, N], [stride_cm, 1], [BLOCK_M, BLOCK_N], C_LAYOUT
    )

    a_bufs = gl.allocate_shared_memory(
        DTYPE, [NUM_BUFFERS, BLOCK_M, BLOCK_K], A_LAYOUT
    )
    b_bufs = gl.allocate_shared_memory(DTYPE, [NUM_BUFFERS] + B_SHAPE, B_LAYOUT)

    pid_m = gl.program_id(0)
    pid_n = gl.program_id(1)
    off_m = pid_m * BLOCK_M
    off_n = pid_n * BLOCK_N

    tma_bars = gl.allocate_shared_memory(
        gl.int64, [NUM_BUFFERS, 1], mbarrier.MBarrierLayout()
    )
    mma_bars = gl.allocate_shared_memory(
        gl.int64, [NUM_BUFFERS, 1], mbarrier.MBarrierLayout()
    )
    for i in gl.static_range(NUM_BUFFERS):
        mbarrier.init(tma_bars.index(i), count=1)
        mbarrier.init(mma_bars.index(i), count=1)

    acc_tmem = allocate_tensor_memory(gl.float32, [BLOCK_M, BLOCK_N], TMEM_LAYOUT)
    idx = 0
    phase = 0
    use_acc = False
    for k in range(0, K, BLOCK_K):
        a = a_bufs.index(idx)
        b = b_bufs.index(idx)
        tma_bar = tma_bars.index(idx)
        mma_bar = mma_bars.index(idx)
        mbarrier.expect(
            tma_bar, a_desc.block_type.nbytes + b_desc.block_type.nbytes
        )
        tma.async_copy_global_to_shared(a_desc, [off_m, k], tma_bar, a)
        tma.async_copy_global_to_shared(
            b_desc, [off_n, k] if TRANS_B else [k, off_n], tma_bar, b
        )
        mbarrier.wait(tma_bar, phase=phase)

        if TRANS_B:
            b = b.permute((1, 0))
        tcgen05_mma(a, b, acc_tmem, use_acc=use_acc)
        tcgen05_commit(mma_bar)
        mbarrier.wait(mma_bar, phase=phase)
        use_acc = True

        idx += 1
        if idx == NUM_BUFFERS:
            idx = 0
            phase ^= 1

    for i in gl.static_range(NUM_BUFFERS):
        mbarrier.invalidate(tma_bars.index(i))
        mbarrier.invalidate(mma_bars.index(i))

    acc = acc_tmem.load(TMEM_REG)
    c_smem = gl.allocate_shared_memory(DTYPE, [BLOCK_M, BLOCK_N], C_LAYOUT)
    c_smem.store(acc.to(DTYPE))
    fence_async_shared()
    tma.async_copy_shared_to_global(c_desc, [off_m, off_n], c_smem)
    tma.store_wait(pendings=0)

# config = {"BLOCK_K": 64, "BLOCK_M": 64, "BLOCK_N": 128, "arch": "sm_100", "dtype": "fp16", "num_buffers": 4, "num_warps": 8, "trans_b": 0}
# arch = sm_100


// ===== COMPILED SASS (sm_100a) =====

	.target	sm_100a

	.elftype	@"ET_EXEC"


//--------------------- .note.nv.tkinfo           --------------------------
	.section	.note.nv.tkinfo,"",@"SHT_NOTE"
	.sectionflags	@"SHF_NOTE_NV_TKINFO"
	.tkinfo
        /*0018*/ 	.word	0x00000081
        /*0030*/ 	.string	""
        /*0030*/ 	.string	"ptxas-blackwell"
        /*0030*/ 	.string	"Cuda compilation tools, release 12.9, V12.9.86"
        /*0030*/ 	.string	"Build cuda_12.9.r12.9/compiler.36037853_0"
        /*0030*/ 	.string	"-v  -suppress-debug-info  -lineinfo  -arch sm_100a "



//--------------------- .note.nv.cuver            --------------------------
	.section	.note.nv.cuver,"",@"SHT_NOTE"
	.sectionflags	@"SHF_NOTE_NV_CUVER"
        /*0018*/ 	.short	0x0001
        /*001a*/ 	.short	0x0064
        /*001c*/ 	.short	0x0001
        /*001e*/ 	.short	0x0000
        /*0020*/ 	.short	0x0001
        /*0022*/ 	.short	0x0000


//--------------------- .nv.info                  --------------------------
	.section	.nv.info,"",@"SHT_CUDA_INFO"
	.align	4


	//----- nvinfo : EIATTR_REGCOUNT
	.align		4
        /*0000*/ 	.byte	0x04, 0x2f
        /*0002*/ 	.short	(.L_4 - .L_3)
	.align		4
.L_3:
        /*0004*/ 	.word	index@(gluon_tcgen05)
        /*0008*/ 	.word	0x00000027


	//----- nvinfo : EIATTR_FRAME_SIZE
	.align		4
.L_4:
        /*000c*/ 	.byte	0x04, 0x11
        /*000e*/ 	.short	(.L_6 - .L_5)
	.align		4
.L_5:
        /*0010*/ 	.word	index@($__internal_2_$__cuda_sm10x_tcgen05_guardrail_trap_unallocated_columns_being_dealloced)
        /*0014*/ 	.word	0x00000000


	//----- nvinfo : EIATTR_FRAME_SIZE
	.align		4
.L_6:
        /*0018*/ 	.byte	0x04, 0x11
        /*001a*/ 	.short	(.L_8 - .L_7)
	.align		4
.L_7:
        /*001c*/ 	.word	index@($__internal_1_$__cuda_sm10x_tcgen05_guardrail_trap_phase_invalid_during_alloc)
        /*0020*/ 	.word	0x00000000


	//----- nvinfo : EIATTR_FRAME_SIZE
	.align		4
.L_8:
        /*0024*/ 	.byte	0x04, 0x11
        /*0026*/ 	.short	(.L_10 - .L_9)
	.align		4
.L_9:
        /*0028*/ 	.word	index@($__internal_0_$__cuda_sm10x_tcgen05_guardrail_trap_col_being_dealloced_not_returned_by_alloc)
        /*002c*/ 	.word	0x00000000


	//----- nvinfo : EIATTR_FRAME_SIZE
	.align		4
.L_10:
        /*0030*/ 	.byte	0x04, 0x11
        /*0032*/ 	.short	(.L_12 - .L_11)
	.align		4
.L_11:
        /*0034*/ 	.word	index@(gluon_tcgen05)
        /*0038*/ 	.word	0x00000000


	//----- nvinfo : EIATTR_MIN_STACK_SIZE
	.align		4
.L_12:
        /*003c*/ 	.byte	0x04, 0x12
        /*003e*/ 	.short	(.L_14 - .L_13)
	.align		4
.L_13:
        /*0040*/ 	.word	index@(gluon_tcgen05)
        /*0044*/ 	.word	0x00000000
.L_14:


//--------------------- .nv.info.gluon_tcgen05    --------------------------
	.section	.nv.info.gluon_tcgen05,"",@"SHT_CUDA_INFO"
	.sectionflags	@""
	.align	4


	//----- nvinfo : EIATTR_CUDA_API_VERSION
	.align		4
        /*0000*/ 	.byte	0x04, 0x37
        /*0002*/ 	.short	(.L_16 - .L_15)
.L_15:
        /*0004*/ 	.word	0x00000081


	//----- nvinfo : EIATTR_KPARAM_INFO
	.align		4
.L_16:
        /*0008*/ 	.byte	0x04, 0x17
        /*000a*/ 	.short	(.L_18 - .L_17)
.L_17:
        /*000c*/ 	.word	0x00000000
        /*0010*/ 	.short	0x000a
        /*0012*/ 	.short	0x0048
        /*0014*/ 	.byte	0x00, 0xf4, 0x21, 0x00


	//----- nvinfo : EIATTR_KPARAM_INFO
	.align		4
.L_18:
        /*0018*/ 	.byte	0x04, 0x17
        /*001a*/ 	.short	(.L_20 - .L_19)
.L_19:
        /*001c*/ 	.word	0x00000000
        /*0020*/ 	.short	0x0009
        /*0022*/ 	.short	0x0040
        /*0024*/ 	.byte	0x00, 0xf4, 0x21, 0x00


	//----- nvinfo : EIATTR_KPARAM_INFO
	.align		4
.L_20:
        /*0028*/ 	.byte	0x04, 0x17
        /*002a*/ 	.short	(.L_22 - .L_21)
.L_21:
        /*002c*/ 	.word	0x00000000
        /*0030*/ 	.short	0x0008
        /*0032*/ 	.short	0x0038
        /*0034*/ 	.byte	0x00, 0xf0, 0x21, 0x00


	//----- nvinfo : EIATTR_KPARAM_INFO
	.align		4
.L_22:
        /*0038*/ 	.byte	0x04, 0x17
        /*003a*/ 	.short	(.L_24 - .L_23)
.L_23:
        /*003c*/ 	.word	0x00000000
        /*0040*/ 	.short	0x0007
        /*0042*/ 	.short	0x0030
        /*0044*/ 	.byte	0x00, 0xf0, 0x21, 0x00


	//----- nvinfo : EIATTR_KPARAM_INFO
	.align		4
.L_24:
        /*0048*/ 	.byte	0x04, 0x17
        /*004a*/ 	.short	(.L_26 - .L_25)
.L_25:
        /*004c*/ 	.word	0x00000000
        /*0050*/ 	.short	0x0006
        /*0052*/ 	.short	0x0028
        /*0054*/ 	.byte	0x00, 0xf0, 0x21, 0x00


	//----- nvinfo : EIATTR_KPARAM_INFO
	.align		4
.L_26:
        /*0058*/ 	.byte	0x04, 0x17
        /*005a*/ 	.short	(.L_28 - .L_27)
.L_27:
        /*005c*/ 	.word	0x00000000
        /*0060*/ 	.short	0x0005
        /*0062*/ 	.short	0x0020
        /*0064*/ 	.byte	0x00, 0xf0, 0x11, 0x00


	//----- nvinfo : EIATTR_KPARAM_INFO
	.align		4
.L_28:
        /*0068*/ 	.byte	0x04, 0x17
        /*006a*/ 	.short	(.L_30 - .L_29)
.L_29:
        /*006c*/ 	.word	0x00000000
        /*0070*/ 	.short	0x0004
        /*0072*/ 	.short	0x001c
        /*0074*/ 	.byte	0x00, 0xf0, 0x11, 0x00


	//----- nvinfo : EIATTR_KPARAM_INFO
	.align		4
.L_30:
        /*0078*/ 	.byte	0x04, 0x17
        /*007a*/ 	.short	(.L_32 - .L_31)
.L_31:
        /*007c*/ 	.word	0x00000000
        /*0080*/ 	.short	0x0003
        /*0082*/ 	.short	0x0018
        /*0084*/ 	.byte	0x00, 0xf0, 0x11, 0x00


	//----- nvinfo : EIATTR_KPARAM_INFO
	.align		4
.L_32:
        /*0088*/ 	.byte	0x04, 0x17
        /*008a*/ 	.short	(.L_34 - .L_33)
.L_33:
        /*008c*/ 	.word	0x00000000
        /*0090*/ 	.short	0x0002
        /*0092*/ 	.short	0x0010
        /*0094*/ 	.byte	0x00, 0xf4, 0x21, 0x00


	//----- nvinfo : EIATTR_KPARAM_INFO
	.align		4
.L_34:
        /*0098*/ 	.byte	0x04, 0x17
        /*009a*/ 	.short	(.L_36 - .L_35)
.L_35:
        /*009c*/ 	.word	0x00000000
        /*00a0*/ 	.short	0x0001
        /*00a2*/ 	.short	0x0008
        /*00a4*/ 	.byte	0x00, 0xf4, 0x21, 0x00


	//----- nvinfo : EIATTR_KPARAM_INFO
	.align		4
.L_36:
        /*00a8*/ 	.byte	0x04, 0x17
        /*00aa*/ 	.short	(.L_38 - .L_37)
.L_37:
        /*00ac*/ 	.word	0x00000000
        /*00b0*/ 	.short	0x0000
        /*00b2*/ 	.short	0x0000
        /*00b4*/ 	.byte	0x00, 0xf4, 0x21, 0x00


	//----- nvinfo : EIATTR_AT_ENTRY_FRAGMENTS
	.align		4
.L_38:
        /*00b8*/ 	.byte	0x04, 0x4f
        /*00ba*/ 	.short	(.L_40 - .L_39)


	//   ....[0]....
.L_39:
        /*00bc*/ 	.word	0x00000004


	//----- nvinfo : EIATTR_RESERVED_SMEM_USED
	.align		4
.L_40:
        /*00c0*/ 	.byte	0x01, 0x41
	.zero		2


	//----- nvinfo : EIATTR_SPARSE_MMA_MASK
	.align		4
        /*00c4*/ 	.byte	0x03, 0x50
        /*00c6*/ 	.short	0x0000


	//----- nvinfo : EIATTR_TCGEN05_1CTA_USED
	.align		4
        /*00c8*/ 	.byte	0x01, 0x51
	.zero		2


	//----- nvinfo : EIATTR_MAXREG_COUNT
	.align		4
        /*00cc*/ 	.byte	0x03, 0x1b
        /*00ce*/ 	.short	0x00ff


	//----- nvinfo : EIATTR_NUM_BARRIERS
	.align		4
        /*00d0*/ 	.byte	0x02, 0x4c
        /*00d2*/ 	.byte	0x01
	.zero		1


	//----- nvinfo : EIATTR_INT_WARP_WIDE_INSTR_OFFSETS
	.align		4
        /*00d4*/ 	.byte	0x04, 0x31
        /*00d6*/ 	.short	(.L_42 - .L_41)


	//   ....[0]....
.L_41:
        /*00d8*/ 	.word	0x00001720


	//   ....[1]....
        /*00dc*/ 	.word	0x00001740


	//   ....[2]....
        /*00e0*/ 	.word	0x000017c0


	//   ....[3]....
        /*00e4*/ 	.word	0x00001bb0


	//   ....[4]....
        /*00e8*/ 	.word	0x00001bc0


	//   ....[5]....
        /*00ec*/ 	.word	0x00001c20


	//   ....[6]....
        /*00f0*/ 	.word	0x00001c30


	//   ....[7]....
        /*00f4*/ 	.word	0x00001f10


	//   ....[8]....
        /*00f8*/ 	.word	0x00001f20


	//   ....[9]....
        /*00fc*/ 	.word	0x000020b0


	//   ....[10]....
        /*0100*/ 	.word	0x000020e0


	//   ....[11]....
        /*0104*/ 	.word	0x00002100


	//   ....[12]....
        /*0108*/ 	.word	0x00002140


	//   ....[13]....
        /*010c*/ 	.word	0x00002450


	//   ....[14]....
        /*0110*/ 	.word	0x00002460


	//   ....[15]....
        /*0114*/ 	.word	0x00002840


	//   ....[16]....
        /*0118*/ 	.word	0x00002850


	//   ....[17]....
        /*011c*/ 	.word	0x00002bc0


	//   ....[18]....
        /*0120*/ 	.word	0x00002c10


	//----- nvinfo : EIATTR_COOP_GROUP_MASK_REGIDS
	.align		4
.L_42:
        /*0124*/ 	.byte	0x04, 0x29
        /*0126*/ 	.short	(.L_44 - .L_43)


	//   ....[0]....
.L_43:
        /*0128*/ 	.word	0xffffffff


	//   ....[1]....
        /*012c*/ 	.word	0xffffffff


	//   ....[2]....
        /*0130*/ 	.word	0xffffffff


	//   ....[3]....
        /*0134*/ 	.word	0xffffffff


	//   ....[4]....
        /*0138*/ 	.word	0xffffffff


	//   ....[5]....
        /*013c*/ 	.word	0xffffffff


	//   ....[6]....
        /*0140*/ 	.word	0xffffffff


	//   ....[7]....
        /*0144*/ 	.word	0xffffffff


	//   ....[8]....
        /*0148*/ 	.word	0xffffffff


	//   ....[9]....
        /*014c*/ 	.word	0xffffffff


	//----- nvinfo : EIATTR_COOP_GROUP_INSTR_OFFSETS
	.align		4
.L_44:
        /*0150*/ 	.byte	0x04, 0x28
        /*0152*/ 	.short	(.L_46 - .L_45)


	//   ....[0]....
.L_45:
        /*0154*/ 	.word	0x00000050


	//   ....[1]....
        /*0158*/ 	.word	0x00000310


	//   ....[2]....
        /*015c*/ 	.word	0x00000500


	//   ....[3]....
        /*0160*/ 	.word	0x000009c0


	//   ....[4]....
        /*0164*/ 	.word	0x00000b00


	//   ....[5]....
        /*0168*/ 	.word	0x00000fb0


	//   ....[6]....
        /*016c*/ 	.word	0x000010f0


	//   ....[7]....
        /*0170*/ 	.word	0x000015e0


	//   ....[8]....
        /*0174*/ 	.word	0x00002a50


	//   ....[9]....
        /*0178*/ 	.word	0x00002cc0


	//----- nvinfo : EIATTR_VRC_CTA_INIT_COUNT
	.align		4
.L_46:
        /*017c*/ 	.byte	0x02, 0x4a
        /*017e*/ 	.byte	0x80
	.zero		1


	//----- nvinfo : EIATTR_MBARRIER_INSTR_OFFSETS
	.align		4
        /*0180*/ 	.byte	0x04, 0x39
        /*0182*/ 	.short	(.L_48 - .L_47)


	//   ....[0]....
.L_47:
        /*0184*/ 	.word	0x000017e0
        /*0188*/ 	.word	0x000000ff
        /*018c*/ 	.word	0x00018000
        /*0190*/ 	.short	0x0100
        /*0192*/ 	.byte	0x08
	.zero		1


	//   ....[1]....
        /*0194*/ 	.word	0x000017f0
        /*0198*/ 	.word	0x000000ff
        /*019c*/ 	.word	0x00018020
        /*01a0*/ 	.short	0x0100
        /*01a2*/ 	.byte	0x08
	.zero		1


	//   ....[2]....
        /*01a4*/ 	.word	0x000018a0
        /*01a8*/ 	.word	0x000000ff
        /*01ac*/ 	.word	0x00018008
        /*01b0*/ 	.short	0x0100
        /*01b2*/ 	.byte	0x08
	.zero		1


	//   ....[3]....
        /*01b4*/ 	.word	0x000018b0
        /*01b8*/ 	.word	0x000000ff
        /*01bc*/ 	.word	0x00018028
        /*01c0*/ 	.short	0x0100
        /*01c2*/ 	.byte	0x08
	.zero		1


	//   ....[4]....
        /*01c4*/ 	.word	0x00001990
        /*01c8*/ 	.word	0x000000ff
        /*01cc*/ 	.word	0x00018010
        /*01d0*/ 	.short	0x0100
        /*01d2*/ 	.byte	0x08
	.zero		1


	//   ....[5]....
        /*01d4*/ 	.word	0x000019a0
        /*01d8*/ 	.word	0x000000ff
        /*01dc*/ 	.word	0x00018030
        /*01e0*/ 	.short	0x0100
        /*01e2*/ 	.byte	0x08
	.zero		1


	//   ....[6]....
        /*01e4*/ 	.word	0x00001ab0
        /*01e8*/ 	.word	0x000000ff
        /*01ec*/ 	.word	0x00018018
        /*01f0*/ 	.short	0x0100
        /*01f2*/ 	.byte	0x08
	.zero		1


	//   ....[7]....
        /*01f4*/ 	.word	0x00001ac0
        /*01f8*/ 	.word	0x000000ff
        /*01fc*/ 	.word	0x00018038
        /*0200*/ 	.short	0x0100
        /*0202*/ 	.byte	0x08
	.zero		1


	//   ....[8]....
        /*0204*/ 	.word	0x00001cc0
        /*0208*/ 	.word	0x000000ff
        /*020c*/ 	.word	0x00018000
        /*0210*/ 	.short	0x010a
        /*0212*/ 	.byte	0x08
	.zero		1


	//   ....[9]....
        /*0214*/ 	.word	0x00001f70
        /*0218*/ 	.word	0x000000ff
        /*021c*/ 	.word	0x00018020
        /*0220*/ 	.short	0x010a
        /*0222*/ 	.byte	0x08
	.zero		1


	//   ....[10]....
        /*0224*/ 	.word	0x000021c0
        /*0228*/ 	.word	0x000000ff
        /*022c*/ 	.word	0x00018000
        /*0230*/ 	.short	0x010a
        /*0232*/ 	.byte	0x11
	.zero		1


	//   ....[11]....
        /*0234*/ 	.word	0x000024a0
        /*0238*/ 	.word	0x000000ff
        /*023c*/ 	.word	0x00018020
        /*0240*/ 	.short	0x010a
        /*0242*/ 	.byte	0x11
	.zero		1


	//   ....[12]....
        /*0244*/ 	.word	0x00002580
        /*0248*/ 	.word	0x000000ff
        /*024c*/ 	.word	0x00018000
        /*0250*/ 	.short	0x0108
        /*0252*/ 	.byte	0x08
	.zero		1


	//   ....[13]....
        /*0254*/ 	.word	0x00002590
        /*0258*/ 	.word	0x000000ff
        /*025c*/ 	.word	0x00018020
        /*0260*/ 	.short	0x0108
        /*0262*/ 	.byte	0x08
	.zero		1


	//   ....[14]....
        /*0264*/ 	.word	0x000025e0
        /*0268*/ 	.word	0x000000ff
        /*026c*/ 	.word	0x00018008
        /*0270*/ 	.short	0x0108
        /*0272*/ 	.byte	0x08
	.zero		1


	//   ....[15]....
        /*0274*/ 	.word	0x000025f0
        /*0278*/ 	.word	0x000000ff
        /*027c*/ 	.word	0x00018028
        /*0280*/ 	.short	0x0108
        /*0282*/ 	.byte	0x08
	.zero		1


	//   ....[16]....
        /*0284*/ 	.word	0x00002640
        /*0288*/ 	.word	0x000000ff
        /*028c*/ 	.word	0x00018010
        /*0290*/ 	.short	0x0108
        /*0292*/ 	.byte	0x08
	.zero		1


	//   ....[17]....
        /*0294*/ 	.word	0x00002650
        /*0298*/ 	.word	0x000000ff
        /*029c*/ 	.word	0x00018030
        /*02a0*/ 	.short	0x0108
        /*02a2*/ 	.byte	0x08
	.zero		1


	//   ....[18]....
        /*02a4*/ 	.word	0x000026a0
        /*02a8*/ 	.word	0x000000ff
        /*02ac*/ 	.word	0x00018018
        /*02b0*/ 	.short	0x0108
        /*02b2*/ 	.byte	0x08
	.zero		1


	//   ....[19]....
        /*02b4*/ 	.word	0x000026b0
        /*02b8*/ 	.word	0x000000ff
        /*02bc*/ 	.word	0x00018038
        /*02c0*/ 	.short	0x0108
        /*02c2*/ 	.byte	0x08
	.zero		1


	//   ....[20]....
        /*02c4*/ 	.word	0x00002ce0
        /*02c8*/ 	.word	0x000000ff
        /*02cc*/ 	.word	0x00018000
        /*02d0*/ 	.short	0x010a
        /*02d2*/ 	.byte	0x08
	.zero		1


	//   ....[21]....
        /*02d4*/ 	.word	0x00002d10
        /*02d8*/ 	.word	0x000000ff
        /*02dc*/ 	.word	0x00018020
        /*02e0*/ 	.short	0x010a
        /*02e2*/ 	.byte	0x08
	.zero		1


	//   ....[22]....
        /*02e4*/ 	.word	0x00002d40
        /*02e8*/ 	.word	0x000000ff
        /*02ec*/ 	.word	0x00018000
        /*02f0*/ 	.short	0x010a
        /*02f2*/ 	.byte	0x11
	.zero		1


	//   ....[23]....
        /*02f4*/ 	.word	0x00002d70
        /*02f8*/ 	.word	0x000000ff
        /*02fc*/ 	.word	0x00018020
        /*0300*/ 	.short	0x010a
        /*0302*/ 	.byte	0x11
	.zero		1


	//----- nvinfo : EIATTR_NUM_MBARRIERS
	.align		4
.L_48:
        /*0304*/ 	.byte	0x03, 0x38
        /*0306*/ 	.short	0x0008


	//----- nvinfo : EIATTR_EXIT_INSTR_OFFSETS
	.align		4
        /*0308*/ 	.byte	0x04, 0x1c
        /*030a*/ 	.short	(.L_50 - .L_49)


	//   ....[0]....
.L_49:
        /*030c*/ 	.word	0x00002cd0


	//----- nvinfo : EIATTR_REQNTID
	.align		4
.L_50:
        /*0310*/ 	.byte	0x04, 0x10
        /*0312*/ 	.short	(.L_52 - .L_51)
.L_51:
        /*0314*/ 	.word	0x00000100
        /*0318*/ 	.word	0x00000001
        /*031c*/ 	.word	0x00000001


	//----- nvinfo : EIATTR_CRS_STACK_SIZE
	.align		4
.L_52:
        /*0320*/ 	.byte	0x04, 0x1e
        /*0322*/ 	.short	(.L_54 - .L_53)
.L_53:
        /*0324*/ 	.word	0x00000000


	//----- nvinfo : EIATTR_CBANK_PARAM_SIZE
	.align		4
.L_54:
        /*0328*/ 	.byte	0x03, 0x19
        /*032a*/ 	.short	0x0050


	//----- nvinfo : EIATTR_PARAM_CBANK
	.align		4
        /*032c*/ 	.byte	0x04, 0x0a
        /*032e*/ 	.short	(.L_56 - .L_55)
	.align		4
.L_55:
        /*0330*/ 	.word	index@(.nv.constant0.gluon_tcgen05)
        /*0334*/ 	.short	0x0380
        /*0336*/ 	.short	0x0050


	//----- nvinfo : EIATTR_SW_WAR
	.align		4
.L_56:
        /*0338*/ 	.byte	0x04, 0x36
        /*033a*/ 	.short	(.L_58 - .L_57)
.L_57:
        /*033c*/ 	.word	0x00000008
.L_58:


//--------------------- .nv.compat                --------------------------
	.section	.nv.compat,"",@"SHT_CUDA_COMPAT_INFO"
	.align	4
        /*0000*/ 	.byte	0x02, 0x02, 0x02, 0x00, 0x02, 0x05, 0x05, 0x00, 0x02, 0x03, 0x03, 0x00, 0x02, 0x06, 0x01, 0x00


//--------------------- .nv.callgraph             --------------------------
	.section	.nv.callgraph,"",@"SHT_CUDA_CALLGRAPH"
	.align	4
	.sectionentsize	8
	.align		4
        /*0000*/ 	.word	0x00000000
	.align		4
        /*0004*/ 	.word	0xffffffff
	.align		4
        /*0008*/ 	.word	0x00000000
	.align		4
        /*000c*/ 	.word	0xfffffffe
	.align		4
        /*0010*/ 	.word	0x00000000
	.align		4
        /*0014*/ 	.word	0xfffffffd
	.align		4
        /*0018*/ 	.word	0x00000000
	.align		4
        /*001c*/ 	.word	0xfffffffc


//--------------------- .text.gluon_tcgen05       --------------------------
	.section	.text.gluon_tcgen05,"ax",@progbits
	.align	128
        .global         gluon_tcgen05
        .type           gluon_tcgen05,@function
        .size           gluon_tcgen05,(.L_x_85 - gluon_tcgen05)
        .other          gluon_tcgen05,@"STO_CUDA_ENTRY STV_DEFAULT"
gluon_tcgen05:
.text.gluon_tcgen05:
[----:B------:R-:W1:Y:S01]  /*0000*/  LDC R1, c[0x0][0x37c] ;  /* 0x0000df00ff017b82 */ /* 0x000e620000000800 */
[----:B------:R-:W2:Y:S02]  /*0010*/  S2R R0, SR_TID.X ;  /* 0x0000000000007919 */ /* 0x000ea40000002100 */
[----:B--2---:R-:W-:-:S13]  /*0020*/  ISETP.GE.U32.AND P2, PT, R0, 0x20, PT ;  /* 0x000000200000780c */ /* 0x004fda0003f46070 */
[----:B------:R-:W-:Y:S05]  /*0030*/  @P2 BRA `(.L_x_0) ;  /* 0x0000000000b82947 */ /* 0x000fea0003800000 */
[----:B------:R-:W2:Y:S01]  /*0040*/  S2UR UR6, SR_CgaCtaId ;  /* 0x00000000000679c3 */ /* 0x000ea20000008800 */
[----:B------:R-:W-:Y:S01]  /*0050*/  NOP ;  /* 0x0000000000007918 */ /* 0x000fe20000000000 */
[----:B------:R-:W-:Y:S02]  /*0060*/  UMOV UR4, 0x40 ;  /* 0x0000004000047882 */ /* 0x000fe40000000000 */
[----:B--2---:R-:W-:-:S09]  /*0070*/  ULEA UR4, UR6, UR4, 0x18 ;  /* 0x0000000406047291 */ /* 0x004fd2000f8ec0ff */
[----:B------:R-:W2:Y:S01]  /*0080*/  LDS.U8 R2, [UR4] ;  /* 0x00000004ff027984 */ /* 0x000ea20008000000 */
[----:B------:R-:W-:Y:S02]  /*0090*/  UMOV UR4, 0x400 ;  /* 0x0000040000047882 */ /* 0x000fe40000000000 */
[----:B------:R-:W-:Y:S01]  /*00a0*/  ULEA UR4, UR6, UR4, 0x18 ;  /* 0x0000000406047291 */ /* 0x000fe2000f8ec0ff */
[----:B--2---:R-:W-:-:S13]  /*00b0*/  ISETP.NE.AND P0, PT, R2, RZ, PT ;  /* 0x000000ff0200720c */ /* 0x004fda0003f05270 */
[----:B------:R-:W-:Y:S05]  /*00c0*/  @P0 BRA `(.L_x_1) ;  /* 0x00000000007c0947 */ /* 0x000fea0003800000 */
[----:B------:R-:W-:-:S13]  /*00d0*/  ELECT P0, URZ, PT ;  /* 0x0000000000ff782f */ /* 0x000fda0003800000 */
[----:B------:R-:W-:Y:S05]  /*00e0*/  @!P0 BRA `(.L_x_2) ;  /* 0x0000000000848947 */ /* 0x000fea0003800000 */
[----:B------:R-:W-:Y:S01]  /*00f0*/  UMOV UR5, 0x4 ;  /* 0x0000000400057882 */ /* 0x000fe20000000000 */
[----:B------:R-:W-:Y:S02]  /*0100*/  IMAD.MOV.U32 R5, RZ, RZ, 0x1 ;  /* 0x00000001ff057424 */ /* 0x000fe400078e00ff */
[----:B------:R-:W-:Y:S02]  /*0110*/  IMAD.MOV.U32 R3, RZ, RZ, 0xf ;  /* 0x0000000fff037424 */ /* 0x000fe400078e00ff */
[----:B------:R-:W-:Y:S04]  /*0120*/  DEPBAR.LE SB2, 0x36 ;  /* 0x0000ad800000791a */ /* 0x000fe80000000000 */
[----:B------:R-:W2:Y:S02]  /*0130*/  UTCATOMSWS.FIND_AND_SET.ALIGN UP0, UR5, UR5 ;  /* 0x00000005000575e3 */ /* 0x000ea40008000800 */
[----:B--2---:R-:W-:-:S04]  /*0140*/  PLOP3.LUT P0, PT, PT, PT, UP0, 0x80, 0x8 ;  /* 0x000000000008781c */ /* 0x004fc80003f0f008 */
[----:B------:R-:W-:-:S04]  /*0150*/  SEL R2, RZ, 0xffffffff, !P0 ;  /* 0xffffffffff027807 */ /* 0x000fc80004000000 */
[----:B------:R-:W-:Y:S01]  /*0160*/  ISETP.NE.AND P0, PT, R2, RZ, PT ;  /* 0x000000ff0200720c */ /* 0x000fe20003f05270 */
[----:B------:R-:W-:-:S12]  /*0170*/  IMAD.U32 R2, RZ, RZ, UR5 ;  /* 0x00000005ff027e24 */ /* 0x000fd8000f8e00ff */
[----:B------:R-:W-:Y:S05]  /*0180*/  @P0 BRA `(.L_x_3) ;  /* 0x0000000000240947 */ /* 0x000fea0003800000 */
.L_x_4:
[----:B------:R-:W-:Y:S05]  /*0190*/  NANOSLEEP 0x64 ;  /* 0x000000640000795d */ /* 0x000fea0003800000 */
[----:B------:R-:W-:-:S05]  /*01a0*/  UMOV UR5, 0x4 ;  /* 0x0000000400057882 */ /* 0x000fca0000000000 */
[----:B------:R-:W-:Y:S04]  /*01b0*/  DEPBAR.LE SB2, 0x36 ;  /* 0x0000ad800000791a */ /* 0x000fe80000000000 */
[----:B------:R-:W2:Y:S02]  /*01c0*/  UTCATOMSWS.FIND_AND_SET.ALIGN UP0, UR5, UR5 ;  /* 0x00000005000575e3 */ /* 0x000ea40008000800 */
[----:B--2---:R-:W-:-:S04]  /*01d0*/  PLOP3.LUT P0, PT, PT, PT, UP0, 0x80, 0x8 ;  /* 0x000000000008781c */ /* 0x004fc80003f0f008 */
[----:B------:R-:W-:-:S04]  /*01e0*/  SEL R2, RZ, 0xffffffff, !P0 ;  /* 0xffffffffff027807 */ /* 0x000fc80004000000 */
[----:B------:R-:W-:Y:S01]  /*01f0*/  ISETP.NE.AND P0, PT, R2, RZ, PT ;  /* 0x000000ff0200720c */ /* 0x000fe20003f05270 */
[----:B------:R-:W-:-:S12]  /*0200*/  IMAD.U32 R2, RZ, RZ, UR5 ;  /* 0x00000005ff027e24 */ /* 0x000fd8000f8e00ff */
[----:B------:R-:W-:Y:S05]  /*0210*/  @!P0 BRA `(.L_x_4) ;  /* 0xfffffffc00dc8947 */ /* 0x000fea000383ffff */
.L_x_3:
[C---:B------:R-:W-:Y:S01]  /*0220*/  VIADD R4, R2.reuse, 0x10 ;  /* 0x0000001002047836 */ /* 0x040fe20000000000 */
[----:B------:R-:W-:Y:S01]  /*0230*/  UMOV UR5, 0x50 ;  /* 0x0000005000057882 */ /* 0x000fe20000000000 */
[----:B------:R-:W-:Y:S01]  /*0240*/  SHF.L.U32 R3, R3, R2, RZ ;  /* 0x0000000203037219 */ /* 0x000fe200000006ff */
[----:B------:R-:W-:Y:S01]  /*0250*/  ULEA UR5, UR6, UR5, 0x18 ;  /* 0x0000000506057291 */ /* 0x000fe2000f8ec0ff */
[----:B------:R-:W-:Y:S01]  /*0260*/  IMAD.SHL.U32 R2, R2, 0x20, RZ ;  /* 0x0000002002027824 */ /* 0x000fe200078e00ff */
[----:B------:R-:W-:-:S04]  /*0270*/  SHF.L.U32 R4, R5, R4, RZ ;  /* 0x0000000405047219 */ /* 0x000fc800000006ff */
[----:B------:R-:W-:-:S05]  /*0280*/  LOP3.LUT R3, R4, R3, RZ, 0xfc, !PT ;  /* 0x0000000304037212 */ /* 0x000fca00078efcff */
[----:B------:R2:W-:Y:S04]  /*0290*/  ATOMS.OR RZ, [UR5], R3 ;  /* 0x00000003ffff798c */ /* 0x0005e8000b000005 */
[----:B------:R2:W-:Y:S01]  /*02a0*/  STS [UR4], R2 ;  /* 0x00000002ff007988 */ /* 0x0005e20008000804 */
[----:B------:R-:W-:Y:S05]  /*02b0*/  BRA `(.L_x_2) ;  /* 0x0000000000107947 */ /* 0x000fea0003800000 */
.L_x_1:
[----:B------:R-:W-:Y:S01]  /*02c0*/  IMAD.MOV.U32 R3, RZ, RZ, -0x1 ;  /* 0xffffffffff037424 */ /* 0x000fe200078e00ff */
[----:B------:R-:W-:-:S04]  /*02d0*/  MOV R2, 0x300 ;  /* 0x0000030000027802 */ /* 0x000fc80000000f00 */
[----:B------:R2:W-:Y:S03]  /*02e0*/  STS [UR4], R3 ;  /* 0x00000003ff007988 */ /* 0x0005e60008000804 */
[----:B-12---:R-:W-:Y:S05]  /*02f0*/  CALL.REL.NOINC `($__internal_1_$__cuda_sm10x_tcgen05_guardrail_trap_phase_invalid_during_alloc) ;  /* 0x0000002800b47944 */ /* 0x006fea0003c00000 */
.L_x_2:
[----:B------:R-:W-:Y:S05]  /*0300*/  WARPSYNC.ALL ;  /* 0x0000000000007948 */ /* 0x000fea0003800000 */
[----:B------:R-:W-:Y:S01]  /*0310*/  NOP ;  /* 0x0000000000007918 */ /* 0x000fe20000000000 */
.L_x_0:
[----:B------:R-:W3:Y:S08]  /*0320*/  S2UR UR4, SR_CgaCtaId ;  /* 0x00000000000479c3 */ /* 0x000ef00000008800 */
[----:B------:R-:W-:Y:S01]  /*0330*/  BAR.SYNC.DEFER_BLOCKING 0x0 ;  /* 0x0000000000007b1d */ /* 0x000fe20000010000 */
[----:B------:R-:W-:-:S05]  /*0340*/  LOP3.LUT R36, R0, 0xff, RZ, 0xc0, !PT ;  /* 0x000000ff00247812 */ /* 0x000fca00078ec0ff */
[----:B------:R-:W-:Y:S02]  /*0350*/  UMOV UR8, 0x400 ;  /* 0x0000040000087882 */ /* 0x000fe40000000000 */
[----:B--2---:R-:W2:Y:S08]  /*0360*/  LDC R3, c[0x0][0x398] ;  /* 0x0000e600ff037b82 */ /* 0x004eb00000000800 */
[----:B------:R-:W4:Y:S01]  /*0370*/  LDC R7, c[0x0][0x3a0] ;  /* 0x0000e800ff077b82 */ /* 0x000f220000000800 */
[----:B---3--:R-:W-:-:S07]  /*0380*/  ULEA UR8, UR4, UR8, 0x18 ;  /* 0x0000000804087291 */ /* 0x008fce000f8ec0ff */
[----:B------:R-:W3:Y:S02]  /*0390*/  S2UR UR12, SR_CTAID.Y ;  /* 0x00000000000c79c3 */ /* 0x000ee40000002600 */
[----:B------:R-:W5:Y:S06]  /*03a0*/  LDS R4, [UR8] ;  /* 0x00000008ff047984 */ /* 0x000f6c0008000800 */
[----:B------:R-:W-:Y:S06]  /*03b0*/  BAR.SYNC.DEFER_BLOCKING 0x0 ;  /* 0x0000000000007b1d */ /* 0x000fec0000010000 */
[----:B------:R-:W-:Y:S05]  /*03c0*/  @P2 BRA `(.L_x_5) ;  /* 0x0000000000182947 */ /* 0x000fea0003800000 */
[----:B------:R-:W-:Y:S01]  /*03d0*/  ELECT P0, URZ, PT ;  /* 0x0000000000ff782f */ /* 0x000fe20003800000 */
[----:B------:R-:W-:Y:S01]  /*03e0*/  IMAD.MOV.U32 R2, RZ, RZ, 0x1 ;  /* 0x00000001ff027424 */ /* 0x000fe200078e00ff */
[----:B------:R-:W-:Y:S01]  /*03f0*/  UMOV UR5, 0x40 ;  /* 0x0000004000057882 */ /* 0x000fe20000000000 */
[----:B------:R-:W-:Y:S01]  /*0400*/  UVIRTCOUNT.DEALLOC.SMPOOL 0x80 ;  /* 0x000000800000784c */ /* 0x000fe20000000000 */
[----:B------:R-:W-:-:S09]  /*0410*/  ULEA UR5, UR4, UR5, 0x18 ;  /* 0x0000000504057291 */ /* 0x000fd2000f8ec0ff */
[----:B------:R5:W-:Y:S03]  /*0420*/  @P0 STS.U8 [UR5], R2 ;  /* 0x00000002ff000988 */ /* 0x000be60008000005 */
.L_x_5:
[----:B------:R-:W5:Y:S01]  /*0430*/  S2UR UR4, SR_CTAID.Z ;  /* 0x00000000000479c3 */ /* 0x000f620000002700 */
[----:B------:R-:W4:Y:S01]  /*0440*/  LDCU UR5, c[0x0][0x370] ;  /* 0x00006e00ff0577ac */ /* 0x000f220008000800 */
[C---:B------:R-:W-:Y:S01]  /*0450*/  ISETP.GE.U32.AND P0, PT, R36.reuse, 0x20, PT ;  /* 0x000000202400780c */ /* 0x040fe20003f06070 */
[----:B--2--5:R-:W-:Y:S01]  /*0460*/  VIADD R2, R3, 0xffffffff ;  /* 0xffffffff03027836 */ /* 0x024fe20000000000 */
[C---:B------:R-:W-:Y:S01]  /*0470*/  ISETP.NE.U32.AND P3, PT, R36.reuse, RZ, PT ;  /* 0x000000ff2400720c */ /* 0x040fe20003f65070 */
[----:B------:R-:W2:Y:S01]  /*0480*/  LDCU UR6, c[0x0][0x374] ;  /* 0x00006e80ff0677ac */ /* 0x000ea20008000800 */
[----:B------:R-:W-:Y:S01]  /*0490*/  LEA R10, R36, UR8, 0x2 ;  /* 0x00000008240a7c11 */ /* 0x000fe2000f8e10ff */
[----:B----4-:R-:W-:Y:S01]  /*04a0*/  VIADD R11, R7, 0xffffffff ;  /* 0xffffffff070b7836 */ /* 0x010fe20000000000 */
[----:B------:R-:W4:Y:S01]  /*04b0*/  S2UR UR13, SR_CTAID.X ;  /* 0x00000000000d79c3 */ /* 0x000f220000002500 */
[----:B------:R-:W5:Y:S01]  /*04c0*/  LDCU.64 UR10, c[0x0][0x3c0] ;  /* 0x00007800ff0a77ac */ /* 0x000f620008000a00 */
[----:B------:R-:W-:Y:S01]  /*04d0*/  R2UR UR24, R4 ;  /* 0x00000000041872ca */ /* 0x000fe200000e0000 */
[----:B------:R-:W-:Y:S04]  /*04e0*/  BSSY.RECONVERGENT B0, `(.L_x_6) ;  /* 0x0000011000007945 */ /* 0x000fe80003800200 */
[----:B------:R3:W-:Y:S01]  /*04f0*/  @!P0 STS [R10], RZ ;  /* 0x000000ff0a008388 */ /* 0x0007e20000000800 */
[----:B------:R-:W-:-:S03]  /*0500*/  NOP ;  /* 0x0000000000007918 */ /* 0x000fc60000000000 */
[----:B------:R3:W-:Y:S02]  /*0510*/  @!P3 STS [UR8+0x24], R2 ;  /* 0x00002402ff00b988 */ /* 0x0007e40008000808 */
[----:B--23--:R-:W-:Y:S02]  /*0520*/  UIMAD UR4, UR4, UR6, UR12 ;  /* 0x00000006040472a4 */ /* 0x00cfe4000f8e020c */
[----:B------:R2:W-:Y:S02]  /*0530*/  @!P3 STS [UR8+0x20], R11 ;  /* 0x0000200bff00b988 */ /* 0x0005e40008000808 */
[----:B----4-:R-:W-:-:S04]  /*0540*/  UIMAD UR4, UR4, UR5, UR13 ;  /* 0x00000005040472a4 */ /* 0x010fc8000f8e020d */
[----:B------:R-:W-:-:S04]  /*0550*/  UIMAD UR4, UR4, 0x180, URZ ;  /* 0x00000180040478a4 */ /* 0x000fc8000f8e02ff */
[----:B-----5:R-:W-:-:S04]  /*0560*/  UIADD3 UR20, UP0, UPT, UR4, UR10, URZ ;  /* 0x0000000a04147290 */ /* 0x020fc8000ff1e0ff */
[----:B------:R-:W-:Y:S01]  /*0570*/  ULEA.HI.X.SX32 UR21, UR4, UR11, 0x1, UP0 ;  /* 0x0000000b04157291 */ /* 0x000fe200080f0eff */
[----:B--2---:R-:W-:Y:S11]  /*0580*/  @P3 BRA `(.L_x_7) ;  /* 0x0000000000183947 */ /* 0x004ff60003800000 */
[----:B------:R-:W2:Y:S01]  /*0590*/  LDS R3, [UR8+0x8] ;  /* 0x00000808ff037984 */ /* 0x000ea20008000800 */
[----:B------:R-:W3:Y:S01]  /*05a0*/  LDC.64 R8, c[0x0][0x380] ;  /* 0x0000e000ff087b82 */ /* 0x000ee20000000a00 */
[----:B------:R-:W-:Y:S02]  /*05b0*/  IMAD.MOV.U32 R4, RZ, RZ, 0x70 ;  /* 0x00000070ff047424 */ /* 0x000fe400078e00ff */
[----:B---3--:R3:W-:Y:S03]  /*05c0*/  STS.64 [UR8], R8 ;  /* 0x00000008ff007988 */ /* 0x0087e60008000a08 */
[----:B--2---:R-:W-:-:S05]  /*05d0*/  LOP3.LUT R3, R3, 0x10, R4, 0xd8, !PT ;  /* 0x0000001003037812 */ /* 0x004fca00078ed804 */
[----:B------:R3:W-:Y:S02]  /*05e0*/  STS [UR8+0x8], R3 ;  /* 0x00000803ff007988 */ /* 0x0007e40008000808 */
.L_x_7:
[----:B------:R-:W-:Y:S05]  /*05f0*/  BSYNC.RECONVERGENT B0 ;  /* 0x0000000000007941 */ /* 0x000fea0003800200 */
.L_x_6:
[----:B------:R-:W-:Y:S04]  /*0600*/  BSSY.RECONVERGENT B0, `(.L_x_8) ;  /* 0x000000a000007945 */ /* 0x000fe80003800200 */
[----:B------:R-:W-:Y:S05]  /*0610*/  @P3 BRA `(.L_x_9) ;  /* 0x0000000000203947 */ /* 0x000fea0003800000 */
[----:B---3--:R-:W2:Y:S01]  /*0620*/  LDS R3, [UR8+0x34] ;  /* 0x00003408ff037984 */ /* 0x008ea20008000800 */
[----:B------:R-:W-:Y:S02]  /*0630*/  IMAD.MOV.U32 R4, RZ, RZ, 0x3f000000 ;  /* 0x3f000000ff047424 */ /* 0x000fe400078e00ff */
[----:B------:R-:W-:Y:S01]  /*0640*/  @!P3 IMAD.MOV.U32 R5, RZ, RZ, 0x3f ;  /* 0x0000003fff05b424 */ /* 0x000fe200078e00ff */
[----:B------:R-:W3:Y:S02]  /*0650*/  @!P3 LDS R6, [UR8+0x38] ;  /* 0x00003808ff06b984 */ /* 0x000ee40008000800 */
[----:B--2---:R-:W-:Y:S02]  /*0660*/  LOP3.LUT R3, R3, 0xff000000, R4, 0xb8, !PT ;  /* 0xff00000003037812 */ /* 0x004fe400078eb804 */
[----:B---3--:R-:W-:-:S03]  /*0670*/  @!P3 LOP3.LUT R4, R6, 0xff, R5, 0xb8, !PT ;  /* 0x000000ff0604b812 */ /* 0x008fc600078eb805 */
[----:B------:R2:W-:Y:S04]  /*0680*/  STS [UR8+0x34], R3 ;  /* 0x00003403ff007988 */ /* 0x0005e80008000808 */
[----:B------:R2:W-:Y:S02]  /*0690*/  @!P3 STS [UR8+0x38], R4 ;  /* 0x00003804ff00b988 */ /* 0x0005e40008000808 */
.L_x_9:
[----:B------:R-:W-:Y:S05]  /*06a0*/  BSYNC.RECONVERGENT B0 ;  /* 0x0000000000007941 */ /* 0x000fea0003800200 */
.L_x_8:
[----:B------:R-:W-:Y:S04]  /*06b0*/  BSSY.RECONVERGENT B0, `(.L_x_10) ;  /* 0x000000e000007945 */ /* 0x000fe80003800200 */
[----:B------:R-:W-:Y:S05]  /*06c0*/  @P3 BRA `(.L_x_11) ;  /* 0x0000000000303947 */ /* 0x000fea0003800000 */
[----:B--2---:R-:W2:Y:S01]  /*06d0*/  LDS R4, [UR8+0x34] ;  /* 0x00003408ff047984 */ /* 0x004ea20008000800 */
[----:B---3--:R-:W3:Y:S03]  /*06e0*/  LDC.64 R8, c[0x0][0x3a8] ;  /* 0x0000ea00ff087b82 */ /* 0x008ee60000000a00 */
[----:B------:R-:W4:Y:S01]  /*06f0*/  LDS R3, [UR8+0x1c] ;  /* 0x00001c08ff037984 */ /* 0x000f220008000800 */
[C---:B---3--:R-:W-:Y:S01]  /*0700*/  SHF.L.U64.HI R6, R8.reuse, 0x1, R9 ;  /* 0x0000000108067819 */ /* 0x048fe20000010209 */
[----:B------:R-:W-:-:S03]  /*0710*/  IMAD.SHL.U32 R5, R8, 0x2, RZ ;  /* 0x0000000208057824 */ /* 0x000fc600078e00ff */
[--C-:B------:R-:W-:Y:S02]  /*0720*/  SHF.R.U32.HI R8, RZ, 0x4, R6.reuse ;  /* 0x00000004ff087819 */ /* 0x100fe40000011606 */
[----:B------:R-:W-:-:S05]  /*0730*/  SHF.R.U64 R5, R5, 0x4, R6 ;  /* 0x0000000405057819 */ /* 0x000fca0000001206 */
[----:B------:R5:W-:Y:S01]  /*0740*/  STS [UR8+0xc], R5 ;  /* 0x00000c05ff007988 */ /* 0x000be20008000808 */
[----:B--2---:R-:W-:Y:S02]  /*0750*/  LOP3.LUT R4, R4, 0x7, RZ, 0xb8, !PT ;  /* 0x0000000704047812 */ /* 0x004fe400078eb8ff */
[----:B----4-:R-:W-:-:S03]  /*0760*/  LOP3.LUT R3, R3, 0xf, R8, 0xb8, !PT ;  /* 0x0000000f03037812 */ /* 0x010fc600078eb808 */
[----:B------:R5:W-:Y:S04]  /*0770*/  STS [UR8+0x34], R4 ;  /* 0x00003404ff007988 */ /* 0x000be80008000808 */
[----:B------:R5:W-:Y:S02]  /*0780*/  STS [UR8+0x1c], R3 ;  /* 0x00001c03ff007988 */ /* 0x000be40008000808 */
.L_x_11:
[----:B------:R-:W-:Y:S05]  /*0790*/  BSYNC.RECONVERGENT B0 ;  /* 0x0000000000007941 */ /* 0x000fea0003800200 */
.L_x_10:
[----:B------:R-:W-:Y:S04]  /*07a0*/  BSSY.RECONVERGENT B1, `(.L_x_12) ;  /* 0x000001a000017945 */ /* 0x000fe80003800200 */
[----:B------:R-:W-:Y:S04]  /*07b0*/  BSSY.RELIABLE B0, `(.L_x_13) ;  /* 0x0000015000007945 */ /* 0x000fe80003800100 */
[----:B------:R-:W-:Y:S05]  /*07c0*/  @P3 BRA `(.L_x_14) ;  /* 0x0000000000203947 */ /* 0x000fea0003800000 */
[----:B--23-5:R-:W2:Y:S02]  /*07d0*/  LDS R3, [UR8+0x34] ;  /* 0x00003408ff037984 */ /* 0x02cea40008000800 */
[----:B--2---:R-:W-:-:S05]  /*07e0*/  LOP3.LUT R3, R3, 0x38, RZ, 0xb8, !PT ;  /* 0x0000003803037812 */ /* 0x004fca00078eb8ff */
[----:B------:R2:W-:Y:S01]  /*07f0*/  STS [UR8+0x34], R3 ;  /* 0x00003403ff007988 */ /* 0x0005e20008000808 */
[----:B------:R-:W-:Y:S05]  /*0800*/  @P3 BRA `(.L_x_15) ;  /* 0x0000000000203947 */ /* 0x000fea0003800000 */
[----:B--2---:R-:W2:Y:S01]  /*0810*/  LDS R3, [UR8+0x8] ;  /* 0x00000808ff037984 */ /* 0x004ea20008000800 */
[----:B------:R-:W-:-:S05]  /*0820*/  IMAD.MOV.U32 R4, RZ, RZ, 0x780 ;  /* 0x00000780ff047424 */ /* 0x000fca00078e00ff */
[----:B--2---:R-:W-:-:S05]  /*0830*/  LOP3.LUT R3, R3, 0x300, R4, 0xd8, !PT ;  /* 0x0000030003037812 */ /* 0x004fca00078ed804 */
[----:B------:R4:W-:Y:S02]  /*0840*/  STS [UR8+0x8], R3 ;  /* 0x00000803ff007988 */ /* 0x0009e40008000808 */
.L_x_14:
[----:B------:R-:W-:Y:S05]  /*0850*/  @P3 BRA `(.L_x_16) ;  /* 0x0000000000283947 */ /* 0x000fea0003800000 */
[----:B--2345:R-:W2:Y:S02]  /*0860*/  LDS R3, [UR8+0x8] ;  /* 0x00000808ff037984 */ /* 0x03cea40008000800 */
[----:B--2---:R-:W-:-:S05]  /*0870*/  LOP3.LUT R3, R3, 0x1800, RZ, 0xb8, !PT ;  /* 0x0000180003037812 */ /* 0x004fca00078eb8ff */
[----:B------:R3:W-:Y:S02]  /*0880*/  STS [UR8+0x8], R3 ;  /* 0x00000803ff007988 */ /* 0x0007e40008000808 */
.L_x_15:
[----:B------:R-:W-:Y:S05]  /*0890*/  @P3 BREAK.RELIABLE B0 ;  /* 0x0000000000003942 */ /* 0x000fea0003800100 */
[----:B------:R-:W-:Y:S05]  /*08a0*/  @P3 BRA `(.L_x_17) ;  /* 0x0000000000243947 */ /* 0x000fea0003800000 */
[----:B------:R-:W4:Y:S01]  /*08b0*/  LDS R4, [UR8+0x8] ;  /* 0x00000808ff047984 */ /* 0x000f220008000800 */
[----:B--23--:R-:W-:-:S05]  /*08c0*/  IMAD.MOV.U32 R3, RZ, RZ, 0x6000 ;  /* 0x00006000ff037424 */ /* 0x00cfca00078e00ff */
[----:B----4-:R-:W-:-:S04]  /*08d0*/  LOP3.LUT R3, R4, 0x6000, R3, 0xd8, !PT ;  /* 0x0000600004037812 */ /* 0x010fc800078ed803 */
[----:B------:R-:W-:-:S05]  /*08e0*/  LOP3.LUT R3, R3, 0x400000, RZ, 0xb8, !PT ;  /* 0x0040000003037812 */ /* 0x000fca00078eb8ff */
[----:B------:R2:W-:Y:S02]  /*08f0*/  STS [UR8+0x8], R3 ;  /* 0x00000803ff007988 */ /* 0x0005e40008000808 */
.L_x_16:
[----:B------:R-:W-:Y:S05]  /*0900*/  BSYNC.RELIABLE B0 ;  /* 0x0000000000007941 */ /* 0x000fea0003800100 */
.L_x_13:
[----:B--2345:R-:W2:Y:S02]  /*0910*/  @!P3 LDS R3, [UR8+0x8] ;  /* 0x00000808ff03b984 */ /* 0x03cea40008000800 */
[----:B--2---:R-:W-:-:S05]  /*0920*/  @!P3 LOP3.LUT R3, R3, 0x8000, RZ, 0xb8, !PT ;  /* 0x000080000303b812 */ /* 0x004fca00078eb8ff */
[----:B------:R4:W-:Y:S02]  /*0930*/  @!P3 STS [UR8+0x8], R3 ;  /* 0x00000803ff00b988 */ /* 0x0009e40008000808 */
.L_x_17:
[----:B------:R-:W-:Y:S05]  /*0940*/  BSYNC.RECONVERGENT B1 ;  /* 0x0000000000017941 */ /* 0x000fea0003800200 */
.L_x_12:
[----:B------:R-:W-:Y:S05]  /*0950*/  WARPSYNC.ALL ;  /* 0x0000000000007948 */ /* 0x000fea0003800000 */
[----:B------:R-:W-:Y:S01]  /*0960*/  NOP ;  /* 0x0000000000007918 */ /* 0x000fe20000000000 */
[----:B--234-:R-:W2:Y:S02]  /*0970*/  LDC R3, c[0x0][0x39c] ;  /* 0x0000e700ff037b82 */ /* 0x01cea40000000800 */
[----:B--2---:R-:W-:Y:S01]  /*0980*/  VIADD R3, R3, 0xffffffff ;  /* 0xffffffff03037836 */ /* 0x004fe20000000000 */
[----:B------:R-:W-:Y:S06]  /*0990*/  @P0 BRA `(.L_x_18) ;  /* 0x0000000000300947 */ /* 0x000fec0003800000 */
[----:B------:R-:W2:Y:S01]  /*09a0*/  S2R R4, SR_LANEID ;  /* 0x0000000000047919 */ /* 0x000ea20000000000 */
[----:B------:R-:W-:Y:S05]  /*09b0*/  WARPSYNC.ALL ;  /* 0x0000000000007948 */ /* 0x000fea0003800000 */
[----:B------:R-:W-:Y:S01]  /*09c0*/  NOP ;  /* 0x0000000000007918 */ /* 0x000fe20000000000 */
[----:B--2---:R-:W-:-:S05]  /*09d0*/  IMAD.SHL.U32 R6, R4, 0x4, RZ ;  /* 0x0000000404067824 */ /* 0x004fca00078e00ff */
[----:B------:R-:W2:Y:S01]  /*09e0*/  LDS R9, [R6+UR8] ;  /* 0x0000000806097984 */ /* 0x000ea20008000800 */
[----:B------:R-:W-:-:S05]  /*09f0*/  IADD3 R4, P1, PT, R6, UR20, RZ ;  /* 0x0000001406047c10 */ /* 0x000fca000ff3e0ff */
[----:B------:R-:W-:-:S05]  /*0a00*/  IMAD.X R5, RZ, RZ, UR21, P1 ;  /* 0x00000015ff057e24 */ /* 0x000fca00088e06ff */
[----:B--2---:R2:W3:Y:S01]  /*0a10*/  ATOMG.E.EXCH.STRONG.GPU PT, RZ, [R4], R9 ;  /* 0x0000000904ff73a8 */ /* 0x0044e200041ee100 */
[----:B------:R-:W-:-:S04]  /*0a20*/  DEPBAR {5,4,3,2,1,0} ;  /* 0x0000003f0000791a */ /* 0x000fc80000000000 */
[----:B------:R-:W4:Y:S02]  /*0a30*/  CCTL.E.C.LDCU.IV.DEEP [UR20] ;  /* 0x0000000014007540 */ /* 0x000f240009c08000 */
[----:B----4-:R2:W-:Y:S01]  /*0a40*/  UTMACCTL.IV [UR20] ;  /* 0x00000000140079b9 */ /* 0x0105e20008000000 */
[----:B------:R-:W-:Y:S01]  /*0a50*/  NOP ;  /* 0x0000000000007918 */ /* 0x000fe20000000000 */
.L_x_18:
[----:B------:R-:W-:Y:S05]  /*0a60*/  @P0 BRA `(.L_x_19) ;  /* 0x00000000000c0947 */ /* 0x000fea0003800000 */
[----:B------:R0:W-:Y:S01]  /*0a70*/  UTMACMDFLUSH ;  /* 0x00000000000079b7 */ /* 0x0001e20000000000 */
[----:B------:R-:W-:Y:S05]  /*0a80*/  @P0 BRA `(.L_x_19) ;  /* 0x0000000000040947 */ /* 0x000fea0003800000 */
[----:B------:R-:W-:-:S04]  /*0a90*/  DEPBAR.LE SB0, 0x0 ;  /* 0x000080000000791a */ /* 0x000fc80000000000 */
.L_x_19:
[----:B------:R-:W-:Y:S05]  /*0aa0*/  WARPSYNC.ALL ;  /* 0x0000000000007948 */ /* 0x000fea0003800000 */
[----:B------:R-:W-:Y:S01]  /*0ab0*/  NOP ;  /* 0x0000000000007918 */ /* 0x000fe20000000000 */
[----:B---3--:R-:W-:Y:S06]  /*0ac0*/  BAR.SYNC.DEFER_BLOCKING 0x0 ;  /* 0x0000000000007b1d */ /* 0x008fec0000010000 */
[----:B------:R-:W-:Y:S02]  /*0ad0*/  BSSY.RECONVERGENT B1, `(.L_x_20) ;  /* 0x000000b000017945 */ /* 0x000fe40003800200 */
[----:B------:R-:W-:Y:S06]  /*0ae0*/  BAR.SYNC.DEFER_BLOCKING 0x0 ;  /* 0x0000000000007b1d */ /* 0x000fec0000010000 */
[----:B------:R3:W-:Y:S01]  /*0af0*/  @!P0 STS [R10], RZ ;  /* 0x000000ff0a008388 */ /* 0x0007e20000000800 */
[----:B------:R-:W-:Y:S01]  /*0b00*/  NOP ;  /* 0x0000000000007918 */ /* 0x000fe20000000000 */
[----:B------:R-:W-:Y:S05]  /*0b10*/  @P3 BRA `(.L_x_21) ;  /* 0x0000000000183947 */ /* 0x000fea0003800000 */
[----:B--2---:R-:W2:Y:S01]  /*0b20*/  LDS R4, [UR8+0x8] ;  /* 0x00000808ff047984 */ /* 0x004ea20008000800 */
[----:B------:R-:W4:Y:S01]  /*0b30*/  LDC.64 R8, c[0x0][0x388] ;  /* 0x0000e200ff087b82 */ /* 0x000f220000000a00 */
[----:B------:R-:W-:Y:S02]  /*0b40*/  IMAD.MOV.U32 R5, RZ, RZ, 0x70 ;  /* 0x00000070ff057424 */ /* 0x000fe400078e00ff */
[----:B----4-:R4:W-:Y:S03]  /*0b50*/  STS.64 [UR8], R8 ;  /* 0x00000008ff007988 */ /* 0x0109e60008000a08 */
[----:B--2---:R-:W-:-:S05]  /*0b60*/  LOP3.LUT R4, R4, 0x10, R5, 0xd8, !PT ;  /* 0x0000001004047812 */ /* 0x004fca00078ed805 */
[----:B------:R4:W-:Y:S02]  /*0b70*/  STS [UR8+0x8], R4 ;  /* 0x00000804ff007988 */ /* 0x0009e40008000808 */
.L_x_21:
[----:B--2---:R-:W-:Y:S05]  /*0b80*/  BSYNC.RECONVERGENT B1 ;  /* 0x0000000000017941 */ /* 0x004fea0003800200 */
.L_x_20:
[----:B------:R-:W-:Y:S04]  /*0b90*/  BSSY.RECONVERGENT B1, `(.L_x_22) ;  /* 0x000000a000017945 */ /* 0x000fe80003800200 */
[----:B------:R-:W-:Y:S05]  /*0ba0*/  @P3 BRA `(.L_x_23) ;  /* 0x0000000000203947 */ /* 0x000fea0003800000 */
[----:B----4-:R-:W2:Y:S01]  /*0bb0*/  LDS R4, [UR8+0x34] ;  /* 0x00003408ff047984 */ /* 0x010ea20008000800 */
[----:B------:R-:W-:Y:S02]  /*0bc0*/  IMAD.MOV.U32 R9, RZ, RZ, 0x3f000000 ;  /* 0x3f000000ff097424 */ /* 0x000fe400078e00ff */
[----:B------:R-:W-:Y:S01]  /*0bd0*/  @!P3 IMAD.MOV.U32 R6, RZ, RZ, 0x3f ;  /* 0x0000003fff06b424 */ /* 0x000fe200078e00ff */
[----:B------:R-:W4:Y:S02]  /*0be0*/  @!P3 LDS R5, [UR8+0x38] ;  /* 0x00003808ff05b984 */ /* 0x000f240008000800 */
[----:B--2---:R-:W-:Y:S02]  /*0bf0*/  LOP3.LUT R4, R4, 0xff000000, R9, 0xb8, !PT ;  /* 0xff00000004047812 */ /* 0x004fe400078eb809 */
[----:B----4-:R-:W-:-:S03]  /*0c00*/  @!P3 LOP3.LUT R5, R5, 0xff, R6, 0xb8, !PT ;  /* 0x000000ff0505b812 */ /* 0x010fc600078eb806 */
[----:B------:R2:W-:Y:S04]  /*0c10*/  STS [UR8+0x34], R4 ;  /* 0x00003404ff007988 */ /* 0x0005e80008000808 */
[----:B------:R2:W-:Y:S02]  /*0c20*/  @!P3 STS [UR8+0x38], R5 ;  /* 0x00003805ff00b988 */ /* 0x0005e40008000808 */
.L_x_23:
[----:B------:R-:W-:Y:S05]  /*0c30*/  BSYNC.RECONVERGENT B1 ;  /* 0x0000000000017941 */ /* 0x000fea0003800200 */
.L_x_22:
[----:B------:R-:W-:Y:S04]  /*0c40*/  BSSY.RECONVERGENT B1, `(.L_x_24) ;  /* 0x0000004000017945 */ /* 0x000fe80003800200 */
[----:B------:R-:W-:Y:S05]  /*0c50*/  @P3 BRA `(.L_x_25) ;  /* 0x0000000000083947 */ /* 0x000fea0003800000 */
[----:B------:R5:W-:Y:S04]  /*0c60*/  STS [UR8+0x24], R11 ;  /* 0x0000240bff007988 */ /* 0x000be80008000808 */
[----:B------:R5:W-:Y:S02]  /*0c70*/  STS [UR8+0x20], R3 ;  /* 0x00002003ff007988 */ /* 0x000be40008000808 */
.L_x_25:
[----:B------:R-:W-:Y:S05]  /*0c80*/  BSYNC.RECONVERGENT B1 ;  /* 0x0000000000017941 */ /* 0x000fea0003800200 */
.L_x_24:
[----:B------:R-:W-:Y:S04]  /*0c90*/  BSSY.RECONVERGENT B1, `(.L_x_26) ;  /* 0x000000e000017945 */ /* 0x000fe80003800200 */
[----:B------:R-:W-:Y:S05]  /*0ca0*/  @P3 BRA `(.L_x_27) ;  /* 0x0000000000303947 */ /* 0x000fea0003800000 */
[----:B--2---:R-:W2:Y:S01]  /*0cb0*/  LDS R5, [UR8+0x34] ;  /* 0x00003408ff057984 */ /* 0x004ea20008000800 */
[----:B----4-:R-:W4:Y:S03]  /*0cc0*/  LDC.64 R8, c[0x0][0x3b0] ;  /* 0x0000ec00ff087b82 */ /* 0x010f260000000a00 */
[----:B------:R-:W3:Y:S01]  /*0cd0*/  LDS R4, [UR8+0x1c] ;  /* 0x00001c08ff047984 */ /* 0x000ee20008000800 */
[C---:B----4-:R-:W-:Y:S01]  /*0ce0*/  SHF.L.U64.HI R9, R8.reuse, 0x1, R9 ;  /* 0x0000000108097819 */ /* 0x050fe20000010209 */
[----:B------:R-:W-:-:S03]  /*0cf0*/  IMAD.SHL.U32 R6, R8, 0x2, RZ ;  /* 0x0000000208067824 */ /* 0x000fc600078e00ff */
[--C-:B-----5:R-:W-:Y:S02]  /*0d00*/  SHF.R.U32.HI R11, RZ, 0x4, R9.reuse ;  /* 0x00000004ff0b7819 */ /* 0x120fe40000011609 */
[----:B------:R-:W-:-:S05]  /*0d10*/  SHF.R.U64 R6, R6, 0x4, R9 ;  /* 0x0000000406067819 */ /* 0x000fca0000001209 */
[----:B------:R4:W-:Y:S01]  /*0d20*/  STS [UR8+0xc], R6 ;  /* 0x00000c06ff007988 */ /* 0x0009e20008000808 */
[----:B--2---:R-:W-:Y:S02]  /*0d30*/  LOP3.LUT R5, R5, 0x7, RZ, 0xb8, !PT ;  /* 0x0000000705057812 */ /* 0x004fe400078eb8ff */
[----:B---3--:R-:W-:-:S03]  /*0d40*/  LOP3.LUT R4, R4, 0xf, R11, 0xb8, !PT ;  /* 0x0000000f04047812 */ /* 0x008fc600078eb80b */
[----:B------:R4:W-:Y:S04]  /*0d50*/  STS [UR8+0x34], R5 ;  /* 0x00003405ff007988 */ /* 0x0009e80008000808 */
[----:B------:R4:W-:Y:S02]  /*0d60*/  STS [UR8+0x1c], R4 ;  /* 0x00001c04ff007988 */ /* 0x0009e40008000808 */
.L_x_27:
[----:B------:R-:W-:Y:S05]  /*0d70*/  BSYNC.RECONVERGENT B1 ;  /* 0x0000000000017941 */ /* 0x000fea0003800200 */
.L_x_26:
[----:B------:R-:W-:Y:S04]  /*0d80*/  BSSY.RECONVERGENT B2, `(.L_x_28) ;  /* 0x000001a000027945 */ /* 0x000fe80003800200 */
[----:B------:R-:W-:Y:S04]  /*0d90*/  BSSY.RELIABLE B1, `(.L_x_29) ;  /* 0x0000015000017945 */ /* 0x000fe80003800100 */
[----:B------:R-:W-:Y:S05]  /*0da0*/  @P3 BRA `(.L_x_30) ;  /* 0x0000000000203947 */ /* 0x000fea0003800000 */
[----:B--2-4-:R-:W2:Y:S02]  /*0db0*/  LDS R4, [UR8+0x34] ;  /* 0x00003408ff047984 */ /* 0x014ea40008000800 */
[----:B--2---:R-:W-:-:S05]  /*0dc0*/  LOP3.LUT R4, R4, 0x38, RZ, 0xb8, !PT ;  /* 0x0000003804047812 */ /* 0x004fca00078eb8ff */
[----:B------:R2:W-:Y:S01]  /*0dd0*/  STS [UR8+0x34], R4 ;  /* 0x00003404ff007988 */ /* 0x0005e20008000808 */
[----:B------:R-:W-:Y:S05]  /*0de0*/  @P3 BRA `(.L_x_31) ;  /* 0x0000000000203947 */ /* 0x000fea0003800000 */
[----:B--2---:R-:W2:Y:S01]  /*0df0*/  LDS R4, [UR8+0x8] ;  /* 0x00000808ff047984 */ /* 0x004ea20008000800 */
[----:B------:R-:W-:-:S05]  /*0e00*/  IMAD.MOV.U32 R5, RZ, RZ, 0x780 ;  /* 0x00000780ff057424 */ /* 0x000fca00078e00ff */
[----:B--2---:R-:W-:-:S05]  /*0e10*/  LOP3.LUT R4, R4, 0x300, R5, 0xd8, !PT ;  /* 0x0000030004047812 */ /* 0x004fca00078ed805 */
[----:B------:R2:W-:Y:S02]  /*0e20*/  STS [UR8+0x8], R4 ;  /* 0x00000804ff007988 */ /* 0x0005e40008000808 */
.L_x_30:
[----:B------:R-:W-:Y:S05]  /*0e30*/  @P3 BRA `(.L_x_32) ;  /* 0x0000000000283947 */ /* 0x000fea0003800000 */
[----:B--2-4-:R-:W2:Y:S02]  /*0e40*/  LDS R4, [UR8+0x8] ;  /* 0x00000808ff047984 */ /* 0x014ea40008000800 */
[----:B--2---:R-:W-:-:S05]  /*0e50*/  LOP3.LUT R4, R4, 0x1800, RZ, 0xb8, !PT ;  /* 0x0000180004047812 */ /* 0x004fca00078eb8ff */
[----:B------:R4:W-:Y:S02]  /*0e60*/  STS [UR8+0x8], R4 ;  /* 0x00000804ff007988 */ /* 0x0009e40008000808 */
.L_x_31:
[----:B------:R-:W-:Y:S05]  /*0e70*/  @P3 BREAK.RELIABLE B1 ;  /* 0x0000000000013942 */ /* 0x000fea0003800100 */
[----:B------:R-:W-:Y:S05]  /*0e80*/  @P3 BRA `(.L_x_33) ;  /* 0x0000000000243947 */ /* 0x000fea0003800000 */
[----:B--2-4-:R-:W2:Y:S01]  /*0e90*/  LDS R4, [UR8+0x8] ;  /* 0x00000808ff047984 */ /* 0x014ea20008000800 */
[----:B------:R-:W-:-:S05]  /*0ea0*/  IMAD.MOV.U32 R5, RZ, RZ, 0x6000 ;  /* 0x00006000ff057424 */ /* 0x000fca00078e00ff */
[----:B--2---:R-:W-:-:S04]  /*0eb0*/  LOP3.LUT R4, R4, 0x6000, R5, 0xd8, !PT ;  /* 0x0000600004047812 */ /* 0x004fc800078ed805 */
[----:B------:R-:W-:-:S05]  /*0ec0*/  LOP3.LUT R4, R4, 0x400000, RZ, 0xb8, !PT ;  /* 0x0040000004047812 */ /* 0x000fca00078eb8ff */
[----:B------:R2:W-:Y:S02]  /*0ed0*/  STS [UR8+0x8], R4 ;  /* 0x00000804ff007988 */ /* 0x0005e40008000808 */
.L_x_32:
[----:B------:R-:W-:Y:S05]  /*0ee0*/  BSYNC.RELIABLE B1 ;  /* 0x0000000000017941 */ /* 0x000fea0003800100 */
.L_x_29:
[----:B--2-4-:R-:W2:Y:S02]  /*0ef0*/  @!P3 LDS R4, [UR8+0x8] ;  /* 0x00000808ff04b984 */ /* 0x014ea40008000800 */
[----:B--2---:R-:W-:-:S05]  /*0f00*/  @!P3 LOP3.LUT R4, R4, 0x8000, RZ, 0xb8, !PT ;  /* 0x000080000404b812 */ /* 0x004fca00078eb8ff */
[----:B------:R2:W-:Y:S02]  /*0f10*/  @!P3 STS [UR8+0x8], R4 ;  /* 0x00000804ff00b988 */ /* 0x0005e40008000808 */
.L_x_33:
[----:B------:R-:W-:Y:S05]  /*0f20*/  BSYNC.RECONVERGENT B2 ;  /* 0x0000000000027941 */ /* 0x000fea0003800200 */
.L_x_28:
[----:B------:R-:W-:Y:S05]  /*0f30*/  WARPSYNC.ALL ;  /* 0x0000000000007948 */ /* 0x000fea0003800000 */
[----:B------:R-:W-:Y:S01]  /*0f40*/  NOP ;  /* 0x0000000000007918 */ /* 0x000fe20000000000 */
[----:B------:R-:W-:-:S04]  /*0f50*/  UIADD3 UR5, UPT, UPT, UR4, 0x80, URZ ;  /* 0x0000008004057890 */ /* 0x000fc8000fffe0ff */
[----:B------:R-:W-:-:S04]  /*0f60*/  UIADD3 UR22, UP0, UPT, UR5, UR10, URZ ;  /* 0x0000000a05167290 */ /* 0x000fc8000ff1e0ff */
[----:B------:R-:W-:Y:S01]  /*0f70*/  ULEA.HI.X.SX32 UR23, UR5, UR11, 0x1, UP0 ;  /* 0x0000000b05177291 */ /* 0x000fe200080f0eff */
[----:B------:R-:W-:Y:S11]  /*0f80*/  @P0 BRA `(.L_x_34) ;  /* 0x0000000000300947 */ /* 0x000ff60003800000 */
[----:B--2-4-:R-:W2:Y:S01]  /*0f90*/  S2R R4, SR_LANEID ;  /* 0x0000000000047919 */ /* 0x014ea20000000000 */
[----:B------:R-:W-:Y:S05]  /*0fa0*/  WARPSYNC.ALL ;  /* 0x0000000000007948 */ /* 0x000fea0003800000 */
[----:B------:R-:W-:Y:S01]  /*0fb0*/  NOP ;  /* 0x0000000000007918 */ /* 0x000fe20000000000 */
[----:B--2---:R-:W-:-:S05]  /*0fc0*/  IMAD.SHL.U32 R6, R4, 0x4, RZ ;  /* 0x0000000404067824 */ /* 0x004fca00078e00ff */
[----:B------:R-:W2:Y:S01]  /*0fd0*/  LDS R9, [R6+UR8] ;  /* 0x0000000806097984 */ /* 0x000ea20008000800 */
[----:B------:R-:W-:-:S05]  /*0fe0*/  IADD3 R4, P1, PT, R6, UR22, RZ ;  /* 0x0000001606047c10 */ /* 0x000fca000ff3e0ff */
[----:B------:R-:W-:-:S05]  /*0ff0*/  IMAD.X R5, RZ, RZ, UR23, P1 ;  /* 0x00000017ff057e24 */ /* 0x000fca00088e06ff */
[----:B--2---:R2:W4:Y:S01]  /*1000*/  ATOMG.E.EXCH.STRONG.GPU PT, RZ, [R4], R9 ;  /* 0x0000000904ff73a8 */ /* 0x00452200041ee100 */
[----:B------:R-:W-:-:S04]  /*1010*/  DEPBAR {5,4,3,2,1,0} ;  /* 0x0000003f0000791a */ /* 0x000fc80000000000 */
[----:B------:R-:W3:Y:S02]  /*1020*/  CCTL.E.C.LDCU.IV.DEEP [UR22] ;  /* 0x0000000016007540 */ /* 0x000ee40009c08000 */
[----:B---3--:R2:W-:Y:S01]  /*1030*/  UTMACCTL.IV [UR22] ;  /* 0x00000000160079b9 */ /* 0x0085e20008000000 */
[----:B------:R-:W-:Y:S01]  /*1040*/  NOP ;  /* 0x0000000000007918 */ /* 0x000fe20000000000 */
.L_x_34:
[----:B------:R-:W-:Y:S05]  /*1050*/  @P0 BRA `(.L_x_35) ;  /* 0x00000000000c0947 */ /* 0x000fea0003800000 */
[----:B------:R0:W-:Y:S01]  /*1060*/  UTMACMDFLUSH ;  /* 0x00000000000079b7 */ /* 0x0001e20000000000 */
[----:B------:R-:W-:Y:S05]  /*1070*/  @P0 BRA `(.L_x_35) ;  /* 0x0000000000040947 */ /* 0x000fea0003800000 */
[----:B------:R-:W-:-:S04]  /*1080*/  DEPBAR.LE SB0, 0x0 ;  /* 0x000080000000791a */ /* 0x000fc80000000000 */
.L_x_35:
[----:B------:R-:W-:Y:S05]  /*1090*/  WARPSYNC.ALL ;  /* 0x0000000000007948 */ /* 0x000fea0003800000 */
[----:B------:R-:W-:Y:S01]  /*10a0*/  NOP ;  /* 0x0000000000007918 */ /* 0x000fe20000000000 */
[----:B----4-:R-:W-:Y:S06]  /*10b0*/  BAR.SYNC.DEFER_BLOCKING 0x0 ;  /* 0x0000000000007b1d */ /* 0x010fec0000010000 */
[----:B------:R-:W-:Y:S02]  /*10c0*/  BSSY.RECONVERGENT B2, `(.L_x_36) ;  /* 0x000000b000027945 */ /* 0x000fe40003800200 */
[----:B------:R-:W-:Y:S06]  /*10d0*/  BAR.SYNC.DEFER_BLOCKING 0x0 ;  /* 0x0000000000007b1d */ /* 0x000fec0000010000 */
[----:B------:R4:W-:Y:S01]  /*10e0*/  @!P0 STS [R10], RZ ;  /* 0x000000ff0a008388 */ /* 0x0009e20000000800 */
[----:B------:R-:W-:Y:S01]  /*10f0*/  NOP ;  /* 0x0000000000007918 */ /* 0x000fe20000000000 */
[----:B------:R-:W-:Y:S05]  /*1100*/  @P3 BRA `(.L_x_37) ;  /* 0x0000000000183947 */ /* 0x000fea0003800000 */
[----:B--2---:R-:W2:Y:S01]  /*1110*/  LDS R4, [UR8+0x8] ;  /* 0x00000808ff047984 */ /* 0x004ea20008000800 */
[----:B------:R-:W3:Y:S01]  /*1120*/  LDC.64 R8, c[0x0][0x390] ;  /* 0x0000e400ff087b82 */ /* 0x000ee20000000a00 */
[----:B------:R-:W-:Y:S02]  /*1130*/  IMAD.MOV.U32 R5, RZ, RZ, 0x70 ;  /* 0x00000070ff057424 */ /* 0x000fe400078e00ff */
[----:B---3--:R3:W-:Y:S03]  /*1140*/  STS.64 [UR8], R8 ;  /* 0x00000008ff007988 */ /* 0x0087e60008000a08 */
[----:B--2---:R-:W-:-:S05]  /*1150*/  LOP3.LUT R4, R4, 0x10, R5, 0xd8, !PT ;  /* 0x0000001004047812 */ /* 0x004fca00078ed805 */
[----:B------:R3:W-:Y:S02]  /*1160*/  STS [UR8+0x8], R4 ;  /* 0x00000804ff007988 */ /* 0x0007e40008000808 */
.L_x_37:
[----:B--2---:R-:W-:Y:S05]  /*1170*/  BSYNC.RECONVERGENT B2 ;  /* 0x0000000000027941 */ /* 0x004fea0003800200 */
.L_x_36:
[----:B------:R-:W-:Y:S04]  /*1180*/  BSSY.RECONVERGENT B3, `(.L_x_38) ;  /* 0x0000011000037945 */ /* 0x000fe80003800200 */
[----:B------:R-:W-:Y:S04]  /*1190*/  BSSY.RELIABLE B2, `(.L_x_39) ;  /* 0x000000e000027945 */ /* 0x000fe80003800100 */
[----:B------:R-:W-:Y:S05]  /*11a0*/  @P3 BRA `(.L_x_40) ;  /* 0x0000000000243947 */ /* 0x000fea0003800000 */
[----:B---3--:R-:W2:Y:S01]  /*11b0*/  LDS R4, [UR8+0x34] ;  /* 0x00003408ff047984 */ /* 0x008ea20008000800 */
[----:B------:R-:W-:-:S05]  /*11c0*/  IMAD.MOV.U32 R5, RZ, RZ, 0x3f000000 ;  /* 0x3f000000ff057424 */ /* 0x000fca00078e00ff */
[----:B--2---:R-:W-:-:S05]  /*11d0*/  LOP3.LUT R4, R4, 0xff000000, R5, 0xb8, !PT ;  /* 0xff00000004047812 */ /* 0x004fca00078eb805 */
[----:B------:R2:W-:Y:S01]  /*11e0*/  STS [UR8+0x34], R4 ;  /* 0x00003404ff007988 */ /* 0x0005e20008000808 */
[----:B------:R-:W-:Y:S05]  /*11f0*/  @P3 BRA `(.L_x_41) ;  /* 0x00000000001c3947 */ /* 0x000fea0003800000 */
[----:B--2---:R-:W2:Y:S01]  /*1200*/  LDS R4, [UR8+0x38] ;  /* 0x00003808ff047984 */ /* 0x004ea20008000800 */
[----:B------:R-:W-:-:S05]  /*1210*/  IMAD.MOV.U32 R5, RZ, RZ, 0x3f ;  /* 0x0000003fff057424 */ /* 0x000fca00078e00ff */
[----:B--2---:R-:W-:-:S05]  /*1220*/  LOP3.LUT R4, R4, 0xff, R5, 0xb8, !PT ;  /* 0x000000ff04047812 */ /* 0x004fca00078eb805 */
[----:B------:R2:W-:Y:S02]  /*1230*/  STS [UR8+0x38], R4 ;  /* 0x00003804ff007988 */ /* 0x0005e40008000808 */
.L_x_40:
[----:B------:R-:W-:Y:S05]  /*1240*/  @P3 BREAK.RELIABLE B2 ;  /* 0x0000000000023942 */ /* 0x000fea0003800100 */
[----:B------:R-:W-:Y:S05]  /*1250*/  @P3 BRA `(.L_x_42) ;  /* 0x00000000000c3947 */ /* 0x000fea0003800000 */
[----:B------:R2:W-:Y:S02]  /*1260*/  STS [UR8+0x20], R3 ;  /* 0x00002003ff007988 */ /* 0x0005e40008000808 */
.L_x_41:
[----:B------:R-:W-:Y:S05]  /*1270*/  BSYNC.RELIABLE B2 ;  /* 0x0000000000027941 */ /* 0x000fea0003800100 */
.L_x_39:
[----:B------:R2:W-:Y:S02]  /*1280*/  @!P3 STS [UR8+0x24], R2 ;  /* 0x00002402ff00b988 */ /* 0x0005e40008000808 */
.L_x_42:
[----:B------:R-:W-:Y:S05]  /*1290*/  BSYNC.RECONVERGENT B3 ;  /* 0x0000000000037941 */ /* 0x000fea0003800200 */
.L_x_38:
[----:B------:R-:W-:Y:S05]  /*12a0*/  WARPSYNC.ALL ;  /* 0x0000000000007948 */ /* 0x000fea0003800000 */
[----:B------:R-:W-:Y:S01]  /*12b0*/  NOP ;  /* 0x0000000000007918 */ /* 0x000fe20000000000 */
[----:B------:R-:W-:Y:S04]  /*12c0*/  BSSY.RECONVERGENT B3, `(.L_x_43) ;  /* 0x000000e000037945 */ /* 0x000fe80003800200 */
[----:B------:R-:W-:Y:S05]  /*12d0*/  @P3 BRA `(.L_x_44) ;  /* 0x0000000000303947 */ /* 0x000fea0003800000 */
[----:B--2--5:R-:W2:Y:S01]  /*12e0*/  LDS R3, [UR8+0x34] ;  /* 0x00003408ff037984 */ /* 0x024ea20008000800 */
[----:B---3--:R-:W3:Y:S03]  /*12f0*/  LDC.64 R4, c[0x0][0x3b8] ;  /* 0x0000ee00ff047b82 */ /* 0x008ee60000000a00 */
[----:B------:R-:W5:Y:S01]  /*1300*/  LDS R2, [UR8+0x1c] ;  /* 0x00001c08ff027984 */ /* 0x000f620008000800 */
[C---:B---3--:R-:W-:Y:S01]  /*1310*/  SHF.L.U64.HI R5, R4.reuse, 0x1, R5 ;  /* 0x0000000104057819 */ /* 0x048fe20000010205 */
[----:B------:R-:W-:-:S03]  /*1320*/  IMAD.SHL.U32 R4, R4, 0x2, RZ ;  /* 0x0000000204047824 */ /* 0x000fc600078e00ff */
[--C-:B------:R-:W-:Y:S02]  /*1330*/  SHF.R.U32.HI R9, RZ, 0x4, R5.reuse ;  /* 0x00000004ff097819 */ /* 0x100fe40000011605 */
[----:B------:R-:W-:-:S05]  /*1340*/  SHF.R.U64 R4, R4, 0x4, R5 ;  /* 0x0000000404047819 */ /* 0x000fca0000001205 */
[----:B------:R3:W-:Y:S01]  /*1350*/  STS [UR8+0xc], R4 ;  /* 0x00000c04ff007988 */ /* 0x0007e20008000808 */
[----:B--2---:R-:W-:Y:S02]  /*1360*/  LOP3.LUT R3, R3, 0x7, RZ, 0xb8, !PT ;  /* 0x0000000703037812 */ /* 0x004fe400078eb8ff */
[----:B-----5:R-:W-:-:S03]  /*1370*/  LOP3.LUT R2, R2, 0xf, R9, 0xb8, !PT ;  /* 0x0000000f02027812 */ /* 0x020fc600078eb809 */
[----:B------:R3:W-:Y:S04]  /*1380*/  STS [UR8+0x34], R3 ;  /* 0x00003403ff007988 */ /* 0x0007e80008000808 */
[----:B------:R3:W-:Y:S02]  /*1390*/  STS [UR8+0x1c], R2 ;  /* 0x00001c02ff007988 */ /* 0x0007e40008000808 */
.L_x_44:
[----:B------:R-:W-:Y:S05]  /*13a0*/  BSYNC.RECONVERGENT B3 ;  /* 0x0000000000037941 */ /* 0x000fea0003800200 */
.L_x_43:
[----:B------:R-:W-:Y:S04]  /*13b0*/  BSSY.RECONVERGENT B4, `(.L_x_45) ;  /* 0x000001a000047945 */ /* 0x000fe80003800200 */
[----:B------:R-:W-:Y:S04]  /*13c0*/  BSSY.RELIABLE B3, `(.L_x_46) ;  /* 0x0000015000037945 */ /* 0x000fe80003800100 */
[----:B------:R-:W-:Y:S05]  /*13d0*/  @P3 BRA `(.L_x_47) ;  /* 0x0000000000203947 */ /* 0x000fea0003800000 */
[----:B--23--:R-:W2:Y:S02]  /*13e0*/  LDS R2, [UR8+0x34] ;  /* 0x00003408ff027984 */ /* 0x00cea40008000800 */
[----:B--2---:R-:W-:-:S05]  /*13f0*/  LOP3.LUT R2, R2, 0x38, RZ, 0xb8, !PT ;  /* 0x0000003802027812 */ /* 0x004fca00078eb8ff */
[----:B------:R2:W-:Y:S01]  /*1400*/  STS [UR8+0x34], R2 ;  /* 0x00003402ff007988 */ /* 0x0005e20008000808 */
[----:B------:R-:W-:Y:S05]  /*1410*/  @P3 BRA `(.L_x_48) ;  /* 0x0000000000203947 */ /* 0x000fea0003800000 */
[----:B--2---:R-:W2:Y:S01]  /*1420*/  LDS R2, [UR8+0x8] ;  /* 0x00000808ff027984 */ /* 0x004ea20008000800 */
[----:B-----5:R-:W-:-:S05]  /*1430*/  IMAD.MOV.U32 R3, RZ, RZ, 0x780 ;  /* 0x00000780ff037424 */ /* 0x020fca00078e00ff */
[----:B--2---:R-:W-:-:S05]  /*1440*/  LOP3.LUT R2, R2, 0x300, R3, 0xd8, !PT ;  /* 0x0000030002027812 */ /* 0x004fca00078ed803 */
[----:B------:R2:W-:Y:S02]  /*1450*/  STS [UR8+0x8], R2 ;  /* 0x00000802ff007988 */ /* 0x0005e40008000808 */
.L_x_47:
[----:B------:R-:W-:Y:S05]  /*1460*/  @P3 BRA `(.L_x_49) ;  /* 0x0000000000283947 */ /* 0x000fea0003800000 */
[----:B--23--:R-:W2:Y:S02]  /*1470*/  LDS R2, [UR8+0x8] ;  /* 0x00000808ff027984 */ /* 0x00cea40008000800 */
[----:B--2---:R-:W-:-:S05]  /*1480*/  LOP3.LUT R2, R2, 0x1800, RZ, 0xb8, !PT ;  /* 0x0000180002027812 */ /* 0x004fca00078eb8ff */
[----:B------:R3:W-:Y:S02]  /*1490*/  STS [UR8+0x8], R2 ;  /* 0x00000802ff007988 */ /* 0x0007e40008000808 */
.L_x_48:
[----:B------:R-:W-:Y:S05]  /*14a0*/  @P3 BREAK.RELIABLE B3 ;  /* 0x0000000000033942 */ /* 0x000fea0003800100 */
[----:B------:R-:W-:Y:S05]  /*14b0*/  @P3 BRA `(.L_x_50) ;  /* 0x0000000000243947 */ /* 0x000fea0003800000 */
[----:B--23--:R-:W2:Y:S01]  /*14c0*/  LDS R2, [UR8+0x8] ;  /* 0x00000808ff027984 */ /* 0x00cea20008000800 */
[----:B-----5:R-:W-:-:S05]  /*14d0*/  IMAD.MOV.U32 R3, RZ, RZ, 0x6000 ;  /* 0x00006000ff037424 */ /* 0x020fca00078e00ff */
[----:B--2---:R-:W-:-:S04]  /*14e0*/  LOP3.LUT R2, R2, 0x6000, R3, 0xd8, !PT ;  /* 0x0000600002027812 */ /* 0x004fc800078ed803 */
[----:B------:R-:W-:-:S05]  /*14f0*/  LOP3.LUT R2, R2, 0x400000, RZ, 0xb8, !PT ;  /* 0x0040000002027812 */ /* 0x000fca00078eb8ff */
[----:B------:R2:W-:Y:S02]  /*1500*/  STS [UR8+0x8], R2 ;  /* 0x00000802ff007988 */ /* 0x0005e40008000808 */
.L_x_49:
[----:B------:R-:W-:Y:S05]  /*1510*/  BSYNC.RELIABLE B3 ;  /* 0x0000000000037941 */ /* 0x000fea0003800100 */
.L_x_46:
[----:B--23--:R-:W2:Y:S02]  /*1520*/  @!P3 LDS R2, [UR8+0x8] ;  /* 0x00000808ff02b984 */ /* 0x00cea40008000800 */
[----:B--2---:R-:W-:-:S05]  /*1530*/  @!P3 LOP3.LUT R2, R2, 0x8000, RZ, 0xb8, !PT ;  /* 0x000080000202b812 */ /* 0x004fca00078eb8ff */
[----:B------:R2:W-:Y:S02]  /*1540*/  @!P3 STS [UR8+0x8], R2 ;  /* 0x00000802ff00b988 */ /* 0x0005e40008000808 */
.L_x_50:
[----:B------:R-:W-:Y:S05]  /*1550*/  BSYNC.RECONVERGENT B4 ;  /* 0x0000000000047941 */ /* 0x000fea0003800200 */
.L_x_45:
[----:B------:R-:W-:Y:S05]  /*1560*/  WARPSYNC.ALL ;  /* 0x0000000000007948 */ /* 0x000fea0003800000 */
[----:B------:R-:W-:Y:S01]  /*1570*/  NOP ;  /* 0x0000000000007918 */ /* 0x000fe20000000000 */
[----:B------:R-:W-:-:S04]  /*1580*/  UIADD3 UR4, UPT, UPT, UR4, 0x100, URZ ;  /* 0x0000010004047890 */ /* 0x000fc8000fffe0ff */
[----:B------:R-:W-:-:S04]  /*1590*/  UIADD3 UR10, UP0, UPT, UR4, UR10, URZ ;  /* 0x0000000a040a7290 */ /* 0x000fc8000ff1e0ff */
[----:B------:R-:W-:Y:S01]  /*15a0*/  ULEA.HI.X.SX32 UR11, UR4, UR11, 0x1, UP0 ;  /* 0x0000000b040b7291 */ /* 0x000fe200080f0eff */
[----:B------:R-:W-:Y:S11]  /*15b0*/  @P0 BRA `(.L_x_51) ;  /* 0x0000000000300947 */ /* 0x000ff60003800000 */
[----:B--23--:R-:W2:Y:S01]  /*15c0*/  S2R R2, SR_LANEID ;  /* 0x0000000000027919 */ /* 0x00cea20000000000 */
[----:B------:R-:W-:Y:S05]  /*15d0*/  WARPSYNC.ALL ;  /* 0x0000000000007948 */ /* 0x000fea0003800000 */
[----:B------:R-:W-:Y:S01]  /*15e0*/  NOP ;  /* 0x0000000000007918 */ /* 0x000fe20000000000 */
[----:B--2---:R-:W-:-:S05]  /*15f0*/  IMAD.SHL.U32 R4, R2, 0x4, RZ ;  /* 0x0000000402047824 */ /* 0x004fca00078e00ff */
[----:B------:R-:W2:Y:S01]  /*1600*/  LDS R5, [R4+UR8] ;  /* 0x0000000804057984 */ /* 0x000ea20008000800 */
[----:B------:R-:W-:-:S05]  /*1610*/  IADD3 R2, P1, PT, R4, UR10, RZ ;  /* 0x0000000a04027c10 */ /* 0x000fca000ff3e0ff */
[----:B-----5:R-:W-:-:S05]  /*1620*/  IMAD.X R3, RZ, RZ, UR11, P1 ;  /* 0x0000000bff037e24 */ /* 0x020fca00088e06ff */
[----:B--2---:R2:W3:Y:S01]  /*1630*/  ATOMG.E.EXCH.STRONG.GPU PT, RZ, [R2], R5 ;  /* 0x0000000502ff73a8 */ /* 0x0044e200041ee100 */
[----:B------:R-:W-:-:S04]  /*1640*/  DEPBAR {5,4,3,2,1,0} ;  /* 0x0000003f0000791a */ /* 0x000fc80000000000 */
[----:B------:R-:W5:Y:S02]  /*1650*/  CCTL.E.C.LDCU.IV.DEEP [UR10] ;  /* 0x000000000a007540 */ /* 0x000f640009c08000 */
[----:B-----5:R2:W-:Y:S01]  /*1660*/  UTMACCTL.IV [UR10] ;  /* 0x000000000a0079b9 */ /* 0x0205e20008000000 */
[----:B------:R-:W-:Y:S01]  /*1670*/  NOP ;  /* 0x0000000000007918 */ /* 0x000fe20000000000 */
.L_x_51:
[----:B------:R-:W-:Y:S05]  /*1680*/  @P0 BRA `(.L_x_52) ;  /* 0x00000000000c0947 */ /* 0x000fea0003800000 */
[----:B------:R0:W-:Y:S01]  /*1690*/  UTMACMDFLUSH ;  /* 0x00000000000079b7 */ /* 0x0001e20000000000 */
[----:B------:R-:W-:Y:S05]  /*16a0*/  @P0 BRA `(.L_x_52) ;  /* 0x0000000000040947 */ /* 0x000fea0003800000 */
[----:B------:R-:W-:-:S04]  /*16b0*/  DEPBAR.LE SB0, 0x0 ;  /* 0x000080000000791a */ /* 0x000fc80000000000 */
.L_x_52:
[----:B------:R-:W-:Y:S05]  /*16c0*/  WARPSYNC.ALL ;  /* 0x0000000000007948 */ /* 0x000fea0003800000 */
[----:B------:R-:W-:Y:S01]  /*16d0*/  NOP ;  /* 0x0000000000007918 */ /* 0x000fe20000000000 */
[----:B---3--:R-:W-:Y:S01]  /*16e0*/  BAR.SYNC.DEFER_BLOCKING 0x0 ;  /* 0x0000000000007b1d */ /* 0x008fe20000010000 */
[----:B--2---:R-:W-:Y:S01]  /*16f0*/  SHF.R.U32.HI R2, RZ, 0x5, R0 ;  /* 0x00000005ff027819 */ /* 0x004fe20000011600 */
[----:B------:R-:W-:-:S03]  /*1700*/  USHF.L.U32 UR12, UR12, 0x7, URZ ;  /* 0x000000070c0c7899 */ /* 0x000fc600080006ff */
[----:B------:R-:W-:Y:S01]  /*1710*/  R2UR UR9, R2 ;  /* 0x00000000020972ca */ /* 0x000fe200000e0000 */
[----:B------:R-:W-:Y:S01]  /*1720*/  VOTEU.ALL UP0, P3 ;  /* 0x0000000000ff7886 */ /* 0x000fe20001800000 */
[----:B------:R-:W-:Y:S01]  /*1730*/  UMOV UR4, 0x1 ;  /* 0x0000000100047882 */ /* 0x000fe20000000000 */
[----:B------:R-:W-:Y:S01]  /*1740*/  VOTEU.ALL UP1, P3 ;  /* 0x0000000000ff7886 */ /* 0x000fe20001820000 */
[----:B------:R-:W-:Y:S02]  /*1750*/  BSSY.RECONVERGENT B4, `(.L_x_53) ;  /* 0x0000018000047945 */ /* 0x000fe40003800200 */
[----:B------:R-:W-:-:S04]  /*1760*/  @!UP0 UIADD3 UR6, UPT, UPT, -UR4, 0x100000, URZ ;  /* 0x0010000004068890 */ /* 0x000fc8000fffe1ff */
[----:B------:R-:W-:Y:S02]  /*1770*/  @!UP0 USHF.L.U32 UR7, UR6, 0xb, URZ ;  /* 0x0000000b06078899 */ /* 0x000fe400080006ff */
[----:B------:R-:W-:Y:S02]  /*1780*/  @!UP0 USHF.L.U32 UR6, UR6, 0x1, URZ ;  /* 0x0000000106068899 */ /* 0x000fe400080006ff */
[----:B------:R-:W-:-:S04]  /*1790*/  @!UP0 UIADD3 UR4, UPT, UPT, -UR4, 0x100000, URZ ;  /* 0x0010000004048890 */ /* 0x000fc8000fffe1ff */
[----:B------:R-:W-:Y:S02]  /*17a0*/  @!UP0 USHF.L.U32 UR5, UR4, 0xb, URZ ;  /* 0x0000000b04058899 */ /* 0x000fe400080006ff */
[----:B------:R-:W-:Y:S01]  /*17b0*/  @!UP0 USHF.L.U32 UR4, UR4, 0x1, URZ ;  /* 0x0000000104048899 */ /* 0x000fe200080006ff */
[----:B------:R-:W-:Y:S01]  /*17c0*/  VOTEU.ALL UP0, P3 ;  /* 0x0000000000ff7886 */ /* 0x000fe20001800000 */
[----:B------:R-:W2:Y:S04]  /*17d0*/  FENCE.VIEW.ASYNC.S ;  /* 0x00000000000073c6 */ /* 0x000ea80000000000 */
[----:B--2---:R2:W3:Y:S06]  /*17e0*/  @!UP0 SYNCS.EXCH.64 URZ, [UR8+0x18000], UR6 ;  /* 0x0180000608ff85b2 */ /* 0x0044ec0008000100 */
[----:B------:R2:W3:Y:S02]  /*17f0*/  @!UP1 SYNCS.EXCH.64 URZ, [UR8+0x18020], UR4 ;  /* 0x0180200408ff95b2 */ /* 0x0004e40008000100 */
[----:B---3--:R-:W-:Y:S06]  /*1800*/  BAR.SYNC.DEFER_BLOCKING 0x0 ;  /* 0x0000000000007b1d */ /* 0x008fec0000010000 */
[----:B------:R-:W-:Y:S05]  /*1810*/  @P3 BRA `(.L_x_54) ;  /* 0x00000000002c3947 */ /* 0x000fea0003800000 */
[----:B--2---:R-:W-:Y:S02]  /*1820*/  UMOV UR4, 0x1 ;  /* 0x0000000100047882 */ /* 0x004fe40000000000 */
[----:B------:R-:W-:-:S04]  /*1830*/  UIADD3 UR6, UPT, UPT, -UR4, 0x100000, URZ ;  /* 0x0010000004067890 */ /* 0x000fc8000fffe1ff */
[----:B------:R-:W-:Y:S02]  /*1840*/  USHF.L.U32 UR7, UR6, 0xb, URZ ;  /* 0x0000000b06077899 */ /* 0x000fe400080006ff */
[----:B------:R-:W-:Y:S02]  /*1850*/  USHF.L.U32 UR6, UR6, 0x1, URZ ;  /* 0x0000000106067899 */ /* 0x000fe400080006ff */
[----:B------:R-:W-:-:S04]  /*1860*/  UIADD3 UR4, UPT, UPT, -UR4, 0x100000, URZ ;  /* 0x0010000004047890 */ /* 0x000fc8000fffe1ff */
[----:B------:R-:W-:Y:S02]  /*1870*/  USHF.L.U32 UR5, UR4, 0xb, URZ ;  /* 0x0000000b04057899 */ /* 0x000fe400080006ff */
[----:B------:R-:W-:Y:S01]  /*1880*/  USHF.L.U32 UR4, UR4, 0x1, URZ ;  /* 0x0000000104047899 */ /* 0x000fe200080006ff */
[----:B------:R-:W2:Y:S03]  /*1890*/  FENCE.VIEW.ASYNC.S ;  /* 0x00000000000073c6 */ /* 0x000ea60000000000 */
[----:B--2---:R3:W2:Y:S08]  /*18a0*/  SYNCS.EXCH.64 URZ, [UR8+0x18008], UR6 ;  /* 0x0180080608ff75b2 */ /* 0x0046b00008000100 */
[----:B------:R3:W4:Y:S02]  /*18b0*/  SYNCS.EXCH.64 URZ, [UR8+0x18028], UR4 ;  /* 0x0180280408ff75b2 */ /* 0x0007240008000100 */
[----:B---3--:R-:W-:Y:S01]  /*18c0*/  NOP ;  /* 0x0000000000007918 */ /* 0x008fe20000000000 */
.L_x_54:
[----:B--2---:R-:W-:Y:S05]  /*18d0*/  BSYNC.RECONVERGENT B4 ;  /* 0x0000000000047941 */ /* 0x004fea0003800200 */
.L_x_53:
[----:B----4-:R-:W-:Y:S06]  /*18e0*/  BAR.SYNC.DEFER_BLOCKING 0x0 ;  /* 0x0000000000007b1d */ /* 0x010fec0000010000 */
[----:B------:R-:W-:Y:S04]  /*18f0*/  BSSY.RECONVERGENT B4, `(.L_x_55) ;  /* 0x000000d000047945 */ /* 0x000fe80003800200 */
[----:B------:R-:W-:Y:S05]  /*1900*/  @P3 BRA `(.L_x_56) ;  /* 0x00000000002c3947 */ /* 0x000fea0003800000 */
[----:B------:R-:W-:Y:S02]  /*1910*/  UMOV UR4, 0x1 ;  /* 0x0000000100047882 */ /* 0x000fe40000000000 */
[----:B------:R-:W-:-:S04]  /*1920*/  UIADD3 UR6, UPT, UPT, -UR4, 0x100000, URZ ;  /* 0x0010000004067890 */ /* 0x000fc8000fffe1ff */
[----:B------:R-:W-:Y:S02]  /*1930*/  USHF.L.U32 UR7, UR6, 0xb, URZ ;  /* 0x0000000b06077899 */ /* 0x000fe400080006ff */
[----:B------:R-:W-:Y:S02]  /*1940*/  USHF.L.U32 UR6, UR6, 0x1, URZ ;  /* 0x0000000106067899 */ /* 0x000fe400080006ff */
[----:B------:R-:W-:-:S04]  /*1950*/  UIADD3 UR4, UPT, UPT, -UR4, 0x100000, URZ ;  /* 0x0010000004047890 */ /* 0x000fc8000fffe1ff */
[----:B------:R-:W-:Y:S02]  /*1960*/  USHF.L.U32 UR5, UR4, 0xb, URZ ;  /* 0x0000000b04057899 */ /* 0x000fe400080006ff */
[----:B------:R-:W-:Y:S01]  /*1970*/  USHF.L.U32 UR4, UR4, 0x1, URZ ;  /* 0x0000000104047899 */ /* 0x000fe200080006ff */
[----:B------:R-:W2:Y:S03]  /*1980*/  FENCE.VIEW.ASYNC.S ;  /* 0x00000000000073c6 */ /* 0x000ea60000000000 */
[----:B--2---:R2:W3:Y:S08]  /*1990*/  SYNCS.EXCH.64 URZ, [UR8+0x18010], UR6 ;  /* 0x0180100608ff75b2 */ /* 0x0044f00008000100 */
[----:B------:R2:W4:Y:S01]  /*19a0*/  SYNCS.EXCH.64 URZ, [UR8+0x18030], UR4 ;  /* 0x0180300408ff75b2 */ /* 0x0005220008000100 */
[----:B------:R-:W-:Y:S01]  /*19b0*/  NOP ;  /* 0x0000000000007918 */ /* 0x000fe20000000000 */
.L_x_56:
[----:B--2---:R-:W-:Y:S05]  /*19c0*/  BSYNC.RECONVERGENT B4 ;  /* 0x0000000000047941 */ /* 0x004fea0003800200 */
.L_x_55:
[----:B---34-:R-:W-:Y:S01]  /*19d0*/  BAR.SYNC.DEFER_BLOCKING 0x0 ;  /* 0x0000000000007b1d */ /* 0x018fe20000010000 */
[----:B------:R-:W-:Y:S01]  /*19e0*/  UIADD3 UR6, UPT, UPT, UR8, 0x18020, URZ ;  /* 0x0001802008067890 */ /* 0x000fe2000fffe0ff */
[----:B------:R-:W-:Y:S01]  /*19f0*/  ISETP.GE.AND P0, PT, R7, 0x1, PT ;  /* 0x000000010700780c */ /* 0x000fe20003f06270 */
[----:B------:R-:W-:-:S03]  /*1a00*/  USHF.L.U32 UR7, UR13, 0x6, URZ ;  /* 0x000000060d077899 */ /* 0x000fc600080006ff */
        /* <DEDUP_REMOVED lines=13> */
.L_x_58:
[----:B--2---:R-:W-:Y:S05]  /*1ae0*/  BSYNC.RECONVERGENT B4 ;  /* 0x0000000000047941 */ /* 0x004fea0003800200 */
.L_x_57:
[----:B------:R-:W-:Y:S05]  /*1af0*/  @!P0 BRA `(.L_x_59) ;  /* 0x0000000800908947 */ /* 0x000fea0003800000 */
[----:B---34-:R-:W-:Y:S01]  /*1b00*/  BAR.SYNC.DEFER_BLOCKING 0x0 ;  /* 0x0000000000007b1d */ /* 0x018fe20000010000 */
[----:B------:R-:W-:Y:S01]  /*1b10*/  ELECT P1, URZ, PT ;  /* 0x0000000000ff782f */ /* 0x000fe20003820000 */
[----:B------:R-:W-:Y:S01]  /*1b20*/  @!P3 IMAD.MOV.U32 R2, RZ, RZ, 0x6000 ;  /* 0x00006000ff02b424 */ /* 0x000fe200078e00ff */
[----:B------:R-:W-:Y:S02]  /*1b30*/  UIADD3 UR16, UPT, UPT, UR8, 0x10000, URZ ;  /* 0x0001000008107890 */ /* 0x000fe4000fffe0ff */
[----:B------:R-:W-:Y:S01]  /*1b40*/  ISETP.LT.U32.AND P1, PT, R36, 0x20, P1 ;  /* 0x000000202400780c */ /* 0x000fe20000f21070 */
[----:B------:R-:W-:Y:S01]  /*1b50*/  UMOV UR19, UR7 ;  /* 0x0000000700137c82 */ /* 0x000fe20008000000 */
[----:B------:R-:W-:Y:S01]  /*1b60*/  ELECT P0, URZ, PT ;  /* 0x0000000000ff782f */ /* 0x000fe20003800000 */
[----:B------:R-:W-:-:S03]  /*1b70*/  ULOP3.LUT UR4, UR9, 0x1, URZ, 0xc0, !UPT ;  /* 0x0000000109047892 */ /* 0x000fc6000f8ec0ff */
[----:B------:R-:W-:Y:S01]  /*1b80*/  ISETP.LT.U32.AND P0, PT, R36, 0x40, P0 ;  /* 0x000000402400780c */ /* 0x000fe20000701070 */
[----:B------:R-:W-:Y:S02]  /*1b90*/  ULEA UR28, UR4, UR8, 0xd ;  /* 0x00000008041c7291 */ /* 0x000fe4000f8e68ff */
[----:B------:R-:W-:-:S04]  /*1ba0*/  ULEA UR30, UR4, UR12, 0x6 ;  /* 0x0000000c041e7291 */ /* 0x000fc8000f8e30ff */
[----:B------:R-:W-:Y:S01]  /*1bb0*/  VOTEU.ANY UP0, P1 ;  /* 0x0000000000ff7886 */ /* 0x000fe20000800100 */
[----:B------:R-:W-:-:S04]  /*1bc0*/  VOTEU.ANY UP2, P1 ;  /* 0x0000000000ff7886 */ /* 0x000fc80000840100 */
[----:B------:R-:W-:Y:S02]  /*1bd0*/  @UP0 UIADD3 UR17, UPT, UPT, UR8, 0x18000, URZ ;  /* 0x0001800008110890 */ /* 0x000fe4000fffe0ff */
[----:B------:R2:W-:Y:S01]  /*1be0*/  @!P3 SYNCS.ARRIVE.TRANS64 RZ, [UR8+0x18000], R2 ;  /* 0x01800002ffffb9a7 */ /* 0x0005e20008000008 */
[----:B------:R-:W-:Y:S01]  /*1bf0*/  @UP0 UMOV UR18, URZ ;  /* 0x000000ff00120c82 */ /* 0x000fe20008000000 */
[----:B------:R-:W-:Y:S01]  /*1c00*/  BAR.SYNC.DEFER_BLOCKING 0x0 ;  /* 0x0000000000007b1d */ /* 0x000fe20000010000 */
[----:B------:R-:W-:-:S05]  /*1c10*/  UISETP.NE.U32.AND UP0, UPT, UR9, URZ, UPT ;  /* 0x000000ff0900728c */ /* 0x000fca000bf05070 */
[----:B------:R-:W-:Y:S01]  /*1c20*/  VOTEU.ANY UP1, P0 ;  /* 0x0000000000ff7886 */ /* 0x000fe20000020100 */
[----:B------:R-:W-:-:S04]  /*1c30*/  VOTEU.ANY UP3, P0 ;  /* 0x0000000000ff7886 */ /* 0x000fc80000060100 */
[----:B------:R-:W-:Y:S01]  /*1c40*/  @UP1 UIADD3 UR29, UPT, UPT, UR8, 0x18000, URZ ;  /* 0x00018000081d1890 */ /* 0x000fe2000fffe0ff */
[----:B------:R-:W-:Y:S01]  /*1c50*/  @UP1 UMOV UR31, URZ ;  /* 0x000000ff001f1c82 */ /* 0x000fe20008000000 */
[----:B------:R2:W-:Y:S01]  /*1c60*/  @UP2 UTMALDG.2D [UR16], [UR20] ;  /* 0x00000010140025b4 */ /* 0x0005e20008008000 */
[----:B------:R3:W-:Y:S06]  /*1c70*/  MEMBAR.ALL.CTA ;  /* 0x0000000000007992 */ /* 0x0007ec0000008000 */
[----:B---3--:R-:W3:Y:S02]  /*1c80*/  FENCE.VIEW.ASYNC.S ;  /* 0x00000000000073c6 */ /* 0x008ee40000000000 */
[----:B---3--:R-:W-:Y:S06]  /*1c90*/  BAR.SYNC.DEFER_BLOCKING 0x0 ;  /* 0x0000000000007b1d */ /* 0x008fec0000010000 */
[----:B------:R2:W-:Y:S02]  /*1ca0*/  @UP3 UTMALDG.2D [UR28], [UR22] ;  /* 0x0000001c160035b4 */ /* 0x0005e40008008000 */
[----:B------:R-:W-:Y:S06]  /*1cb0*/  BAR.SYNC.DEFER_BLOCKING 0x0 ;  /* 0x0000000000007b1d */ /* 0x000fec0000010000 */
[----:B------:R-:W3:Y:S02]  /*1cc0*/  SYNCS.PHASECHK.TRANS64.TRYWAIT P0, [UR8+0x18000], RZ ;  /* 0x018000ffff0075a7 */ /* 0x000ee40008001108 */
[----:B--23--:R-:W-:Y:S05]  /*1cd0*/  @!P0 BRA `(.L_x_60) ;  /* 0x0000001000008947 */ /* 0x00cfea0003800000 */
.L_x_78:
[----:B------:R-:W-:Y:S05]  /*1ce0*/  BRA.U UP0, `(.L_x_61) ;  /* 0x0000000100787547 */ /* 0x000fea000b800000 */
[----:B------:R-:W-:Y:S02]  /*1cf0*/  USHF.R.U32.HI UR14, URZ, 0x4, UR16 ;  /* 0x00000004ff0e7899 */ /* 0x000fe40008011610 */
[----:B------:R-:W-:Y:S02]  /*1d00*/  USHF.R.U32.HI UR13, URZ, 0x4, UR8 ;  /* 0x00000004ff0d7899 */ /* 0x000fe40008011608 */
[----:B------:R-:W-:Y:S02]  /*1d10*/  USGXT.U32 UR14, UR14, 0xe ;  /* 0x0000000e0e0e789a */ /* 0x000fe40008000000 */
[----:B------:R-:W-:Y:S02]  /*1d20*/  USGXT.U32 UR13, UR13, 0xe ;  /* 0x0000000e0d0d789a */ /* 0x000fe40008000000 */
[----:B------:R-:W-:Y:S02]  /*1d30*/  UIADD3 UR30, UP0, UPT, UR14, 0x2, URZ ;  /* 0x000000020e1e7890 */ /* 0x000fe4000ff1e0ff */
[----:B------:R-:W-:Y:S01]  /*1d40*/  UIADD3 UR32, UP1, UPT, UR13, 0x2000080, URZ ;  /* 0x020000800d207890 */ /* 0x000fe2000ff3e0ff */
[----:B------:R-:W-:Y:S01]  /*1d50*/  UMOV UR4, URZ ;  /* 0x000000ff00047c82 */ /* 0x000fe20008000000 */
[----:B------:R-:W-:Y:S01]  /*1d60*/  UMOV UR5, URZ ;  /* 0x000000ff00057c82 */ /* 0x000fe20008000000 */
[----:B------:R-:W-:-:S02]  /*1d70*/  UIADD3.X UR31, UPT, UPT, UR4, 0x40004040, URZ, UP0, !UPT ;  /* 0x40004040041f7890 */ /* 0x000fc400087fe4ff */
[----:B------:R-:W-:Y:S02]  /*1d80*/  UIADD3.X UR33, UPT, UPT, UR5, 0x40004040, URZ, UP1, !UPT ;  /* 0x4000404005217890 */ /* 0x000fe40008ffe4ff */
[----:B------:R-:W-:Y:S02]  /*1d90*/  ULOP3.LUT UR4, UR13, 0x2000000, URZ, 0xfc, !UPT ;  /* 0x020000000d047892 */ /* 0x000fe4000f8efcff */
[----:B------:R-:W-:Y:S02]  /*1da0*/  UIADD3.64 UR16, UPT, UPT, UR30, 0x2, URZ ;  /* 0x000000021e107897 */ /* 0x000fe4000fffe0ff */
[----:B------:R-:W-:Y:S02]  /*1db0*/  UIADD3.64 UR18, UPT, UPT, UR32, 0x80, URZ ;  /* 0x0000008020127897 */ /* 0x000fe4000fffe0ff */
[----:B------:R-:W-:Y:S02]  /*1dc0*/  UIADD3.64 UR26, UPT, UPT, UR30, 0x4, URZ ;  /* 0x000000041e1a7897 */ /* 0x000fe4000fffe0ff */
[----:B------:R-:W-:Y:S01]  /*1dd0*/  UIADD3.64 UR28, UPT, UPT, UR32, 0x100, URZ ;  /* 0x00000100201c7897 */ /* 0x000fe2000fffe0ff */
[----:B------:R-:W-:Y:S01]  /*1de0*/  UMOV UR34, 0x0 ;  /* 0x0000000000227882 */ /* 0x000fe20000000000 */
[----:B------:R-:W-:Y:S01]  /*1df0*/  UMOV UR35, 0x4210010 ;  /* 0x0421001000237882 */ /* 0x000fe20000000000 */
[----:B------:R-:W-:Y:S01]  /*1e00*/  UMOV UR15, 0x40004040 ;  /* 0x40004040000f7882 */ /* 0x000fe20000000000 */
[----:B------:R-:W-:Y:S01]  /*1e10*/  UMOV UR5, 0x40004040 ;  /* 0x4000404000057882 */ /* 0x000fe20000000000 */
[----:B------:R-:W-:Y:S01]  /*1e20*/  UMOV UR36, 0x0 ;  /* 0x0000000000247882 */ /* 0x000fe20000000000 */
[----:B------:R-:W-:Y:S01]  /*1e30*/  UMOV UR37, 0x4210010 ;  /* 0x0421001000257882 */ /* 0x000fe20000000000 */
[----:B------:R-:W-:Y:S01]  /*1e40*/  UMOV UR38, 0x0 ;  /* 0x0000000000267882 */ /* 0x000fe20000000000 */
[----:B------:R-:W-:Y:S01]  /*1e50*/  UMOV UR39, 0x4210010 ;  /* 0x0421001000277882 */ /* 0x000fe20000000000 */
[----:B------:R2:W-:Y:S01]  /*1e60*/  UTCHMMA gdesc[UR14], gdesc[UR4], tmem[UR24], tmem[UR34], idesc[UR35], !UPT ;  /* 0x00ff22040e0075ea */ /* 0x0005e2000f800018 */
[----:B------:R-:W-:Y:S01]  /*1e70*/  UMOV UR40, 0x0 ;  /* 0x0000000000287882 */ /* 0x000fe20000000000 */
[----:B------:R-:W-:Y:S01]  /*1e80*/  UMOV UR41, 0x4210010 ;  /* 0x0421001000297882 */ /* 0x000fe20000000000 */
[----:B------:R2:W-:Y:S01]  /*1e90*/  UTCHMMA gdesc[UR30], gdesc[UR32], tmem[UR24], tmem[UR36], idesc[UR37], UPT ;  /* 0x00ff24201e0075ea */ /* 0x0005e2000b800018 */
[----:B------:R2:W-:Y:S01]  /*1ea0*/  UTCHMMA gdesc[UR16], gdesc[UR18], tmem[UR24], tmem[UR38], idesc[UR39], UPT ;  /* 0x00ff2612100075ea */ /* 0x0005e2000b800018 */
[----:B------:R2:W-:Y:S01]  /*1eb0*/  UTCHMMA gdesc[UR26], gdesc[UR28], tmem[UR24], tmem[UR40], idesc[UR41], UPT ;  /* 0x00ff281c1a0075ea */ /* 0x0005e2000b800018 */
[----:B------:R-:W-:Y:S01]  /*1ec0*/  NOP ;  /* 0x0000000000007918 */ /* 0x000fe20000000000 */
.L_x_61:
[----:B------:R-:W-:Y:S01]  /*1ed0*/  ELECT P0, URZ, PT ;  /* 0x0000000000ff782f */ /* 0x000fe20003800000 */
[----:B--2---:R-:W-:Y:S01]  /*1ee0*/  UMOV UR4, UR6 ;  /* 0x0000000600047c82 */ /* 0x004fe20008000000 */
[----:B------:R-:W-:Y:S02]  /*1ef0*/  UMOV UR5, URZ ;  /* 0x000000ff00057c82 */ /* 0x000fe40008000000 */
[----:B------:R-:W-:-:S13]  /*1f00*/  ISETP.LT.U32.AND P0, PT, R36, 0x20, P0 ;  /* 0x000000202400780c */ /* 0x000fda0000701070 */
[----:B------:R-:W-:Y:S01]  /*1f10*/  VOTEU.ANY UP0, P0 ;  /* 0x0000000000ff7886 */ /* 0x000fe20000000100 */
[----:B------:R-:W-:Y:S01]  /*1f20*/  VOTEU.ANY UP1, P0 ;  /* 0x0000000000ff7886 */ /* 0x000fe20000020100 */
[----:B------:R-:W-:-:S03]  /*1f30*/  ISETP.GE.U32.AND P0, PT, R7, 0x41, PT ;  /* 0x000000410700780c */ /* 0x000fc60003f06070 */
[----:B------:R-:W-:Y:S02]  /*1f40*/  @UP0 UMOV UR4, UR4 ;  /* 0x0000000400040c82 */ /* 0x000fe40008000000 */
[----:B------:R2:W-:Y:S01]  /*1f50*/  @UP1 UTCBAR [UR4], URZ ;  /* 0x000000ff040013e9 */ /* 0x0005e200080000ff */
[----:B------:R-:W-:Y:S06]  /*1f60*/  BAR.SYNC.DEFER_BLOCKING 0x0 ;  /* 0x0000000000007b1d */ /* 0x000fec0000010000 */
[----:B------:R-:W3:Y:S02]  /*1f70*/  SYNCS.PHASECHK.TRANS64.TRYWAIT P1, [UR8+0x18020], RZ ;  /* 0x018020ffff0075a7 */ /* 0x000ee40008021108 */
[----:B--23--:R-:W-:Y:S05]  /*1f80*/  @!P1 BRA `(.L_x_62) ;  /* 0x0000000c00609947 */ /* 0x00cfea0003800000 */
.L_x_79:
[----:B------:R-:W-:Y:S01]  /*1f90*/  IMAD.MOV.U32 R2, RZ, RZ, RZ ;  /* 0x000000ffff027224 */ /* 0x000fe200078e00ff */
[----:B------:R-:W-:Y:S06]  /*1fa0*/  @!P0 BRA `(.L_x_59) ;  /* 0x0000000400648947 */ /* 0x000fec0003800000 */
[----:B------:R-:W2:Y:S01]  /*1fb0*/  LDCU UR25, c[0x0][0x3a0] ;  /* 0x00007400ff1977ac */ /* 0x000ea20008000800 */
[----:B------:R-:W-:Y:S01]  /*1fc0*/  UMOV UR13, 0x1 ;  /* 0x00000001000d7882 */ /* 0x000fe20000000000 */
[----:B------:R-:W-:-:S05]  /*1fd0*/  UMOV UR6, 0x40 ;  /* 0x0000004000067882 */ /* 0x000fca0000000000 */
.L_x_66:
[----:B------:R-:W-:Y:S01]  /*1fe0*/  BAR.SYNC.DEFER_BLOCKING 0x0 ;  /* 0x0000000000007b1d */ /* 0x000fe20000010000 */
[----:B------:R-:W-:Y:S01]  /*1ff0*/  ULEA UR17, UR13, UR8, 0x3 ;  /* 0x000000080d117291 */ /* 0x000fe2000f8e18ff */
[----:B-----5:R-:W-:Y:S01]  /*2000*/  @!P3 IMAD.MOV.U32 R3, RZ, RZ, 0x6000 ;  /* 0x00006000ff03b424 */ /* 0x020fe200078e00ff */
[----:B------:R-:W-:Y:S01]  /*2010*/  ELECT P1, URZ, PT ;  /* 0x0000000000ff782f */ /* 0x000fe20003820000 */
[----:B------:R-:W-:-:S03]  /*2020*/  ULEA UR4, UR13, UR8, 0xd ;  /* 0x000000080d047291 */ /* 0x000fc6000f8e68ff */
[----:B------:R-:W-:Y:S02]  /*2030*/  ISETP.LT.U32.AND P1, PT, R36, 0x20, P1 ;  /* 0x000000202400780c */ /* 0x000fe40000f21070 */
[----:B------:R-:W-:Y:S01]  /*2040*/  ELECT P0, URZ, PT ;  /* 0x0000000000ff782f */ /* 0x000fe20003800000 */
[----:B------:R-:W-:-:S03]  /*2050*/  UIADD3 UR4, UPT, UPT, UR4, 0x10000, URZ ;  /* 0x0001000004047890 */ /* 0x000fc6000fffe0ff */
[----:B------:R-:W-:Y:S01]  /*2060*/  ISETP.LT.U32.AND P0, PT, R36, 0x40, P0 ;  /* 0x000000402400780c */ /* 0x000fe20000701070 */
[----:B------:R-:W-:Y:S02]  /*2070*/  ULEA UR14, UR13, UR8, 0xe ;  /* 0x000000080d0e7291 */ /* 0x000fe4000f8e70ff */
[----:B------:R-:W-:Y:S01]  /*2080*/  ULOP3.LUT UR15, UR9, 0x1, URZ, 0xc0, !UPT ;  /* 0x00000001090f7892 */ /* 0x000fe2000f8ec0ff */
[----:B------:R-:W-:-:S03]  /*2090*/  UMOV UR31, UR6 ;  /* 0x00000006001f7c82 */ /* 0x000fc60008000000 */
[----:B------:R-:W-:Y:S01]  /*20a0*/  ULEA UR28, UR15, UR14, 0xd ;  /* 0x0000000e0f1c7291 */ /* 0x000fe2000f8e68ff */
[----:B------:R-:W-:Y:S01]  /*20b0*/  VOTEU.ANY UP0, P1 ;  /* 0x0000000000ff7886 */ /* 0x000fe20000800100 */
[----:B------:R-:W-:Y:S01]  /*20c0*/  ULEA UR30, UR15, UR12, 0x6 ;  /* 0x0000000c0f1e7291 */ /* 0x000fe2000f8e30ff */
[----:B------:R3:W-:Y:S03]  /*20d0*/  @!P3 SYNCS.ARRIVE.TRANS64 RZ, [UR17+0x18000], R3 ;  /* 0x01800003ffffb9a7 */ /* 0x0007e60008000011 */
[----:B------:R-:W-:Y:S01]  /*20e0*/  VOTEU.ANY UP1, P0 ;  /* 0x0000000000ff7886 */ /* 0x000fe20000020100 */
[----:B------:R-:W-:Y:S01]  /*20f0*/  @UP0 UIADD3 UR5, UPT, UPT, UR17, 0x18000, URZ ;  /* 0x0001800011050890 */ /* 0x000fe2000fffe0ff */
[----:B------:R-:W-:Y:S01]  /*2100*/  VOTEU.ANY UP0, P1 ;  /* 0x0000000000ff7886 */ /* 0x000fe20000800100 */
[----:B------:R-:W-:Y:S02]  /*2110*/  BAR.SYNC.DEFER_BLOCKING 0x0 ;  /* 0x0000000000007b1d */ /* 0x000fe40000010000 */
[----:B------:R-:W-:Y:S01]  /*2120*/  @UP1 UIADD3 UR29, UPT, UPT, UR17, 0x18000, URZ ;  /* 0x00018000111d1890 */ /* 0x000fe2000fffe0ff */
[----:B---3--:R-:W-:-:S03]  /*2130*/  IMAD.U32 R3, R2, -0x80000000, RZ ;  /* 0x8000000002037824 */ /* 0x008fc600078e00ff */
[----:B------:R-:W-:Y:S01]  /*2140*/  VOTEU.ANY UP1, P0 ;  /* 0x0000000000ff7886 */ /* 0x000fe20000020100 */
[----:B------:R3:W-:Y:S01]  /*2150*/  @UP0 UTMALDG.2D [UR4], [UR20] ;  /* 0x00000004140005b4 */ /* 0x0007e20008008000 */
[----:B------:R-:W-:Y:S01]  /*2160*/  UISETP.NE.U32.AND UP0, UPT, UR9, URZ, UPT ;  /* 0x000000ff0900728c */ /* 0x000fe2000bf05070 */
[----:B------:R4:W-:Y:S06]  /*2170*/  MEMBAR.ALL.CTA ;  /* 0x0000000000007992 */ /* 0x0009ec0000008000 */
[----:B----4-:R-:W4:Y:S02]  /*2180*/  FENCE.VIEW.ASYNC.S ;  /* 0x00000000000073c6 */ /* 0x010f240000000000 */
[----:B----4-:R-:W-:Y:S06]  /*2190*/  BAR.SYNC.DEFER_BLOCKING 0x0 ;  /* 0x0000000000007b1d */ /* 0x010fec0000010000 */
[----:B------:R3:W-:Y:S02]  /*21a0*/  @UP1 UTMALDG.2D [UR28], [UR22] ;  /* 0x0000001c160015b4 */ /* 0x0007e40008008000 */
[----:B------:R-:W-:Y:S06]  /*21b0*/  BAR.SYNC.DEFER_BLOCKING 0x0 ;  /* 0x0000000000007b1d */ /* 0x000fec0000010000 */
[----:B------:R-:W4:Y:S02]  /*21c0*/  SYNCS.PHASECHK.TRANS64.TRYWAIT P0, [UR17+0x18000], R3 ;  /* 0x01800003ff0075a7 */ /* 0x000f240008001111 */
[----:B---34-:R-:W-:Y:S05]  /*21d0*/  @!P0 BRA `(.L_x_63) ;  /* 0x0000000800d88947 */ /* 0x018fea0003800000 */
.L_x_80:
        /* <DEDUP_REMOVED lines=11> */
[----:B------:R-:W-:Y:S02]  /*2290*/  UIADD3 UR28, UP0, UPT, UR18, 0x2, URZ ;  /* 0x00000002121c7890 */ /* 0x000fe4000ff1e0ff */
[----:B------:R-:W-:Y:S02]  /*22a0*/  UIADD3 UR30, UP1, UPT, UR26, 0x80, URZ ;  /* 0x000000801a1e7890 */ /* 0x000fe4000ff3e0ff */
[----:B------:R-:W-:Y:S02]  /*22b0*/  UIADD3 UR32, UP2, UPT, UR18, 0x4, URZ ;  /* 0x0000000412207890 */ /* 0x000fe4000ff5e0ff */
[----:B------:R-:W-:Y:S02]  /*22c0*/  UIADD3 UR34, UP3, UPT, UR26, 0x100, URZ ;  /* 0x000001001a227890 */ /* 0x000fe4000ff7e0ff */
[----:B------:R-:W-:-:S02]  /*22d0*/  ULOP3.LUT UR4, UR15, 0x2000000, URZ, 0xfc, !UPT ;  /* 0x020000000f047892 */ /* 0x000fc4000f8efcff */
[----:B------:R-:W-:Y:S02]  /*22e0*/  UIADD3.X UR29, UPT, UPT, UR19, URZ, URZ, UP0, !UPT ;  /* 0x000000ff131d7290 */ /* 0x000fe400087fe4ff */
[----:B------:R-:W-:Y:S02]  /*22f0*/  UIADD3.X UR31, UPT, UPT, UR27, URZ, URZ, UP1, !UPT ;  /* 0x000000ff1b1f7290 */ /* 0x000fe40008ffe4ff */
[----:B------:R-:W-:Y:S02]  /*2300*/  UIADD3.X UR33, UPT, UPT, UR19, URZ, URZ, UP2, !UPT ;  /* 0x000000ff13217290 */ /* 0x000fe400097fe4ff */
[----:B------:R-:W-:Y:S01]  /*2310*/  UIADD3.X UR35, UPT, UPT, UR27, URZ, URZ, UP3, !UPT ;  /* 0x000000ff1b237290 */ /* 0x000fe20009ffe4ff */
        /* <DEDUP_REMOVED lines=8> */
[----:B------:R3:W-:Y:S01]  /*23a0*/  UTCHMMA gdesc[UR14], gdesc[UR4], tmem[UR24], tmem[UR36], idesc[UR37], UPT ;  /* 0x00ff24040e0075ea */ /* 0x0007e2000b800018 */
[----:B------:R-:W-:Y:S01]  /*23b0*/  UMOV UR42, 0x0 ;  /* 0x00000000002a7882 */ /* 0x000fe20000000000 */
[----:B------:R-:W-:Y:S01]  /*23c0*/  UMOV UR43, 0x4210010 ;  /* 0x04210010002b7882 */ /* 0x000fe20000000000 */
[----:B------:R3:W-:Y:S01]  /*23d0*/  UTCHMMA gdesc[UR18], gdesc[UR26], tmem[UR24], tmem[UR38], idesc[UR39], UPT ;  /* 0x00ff261a120075ea */ /* 0x0007e2000b800018 */
[----:B------:R3:W-:Y:S01]  /*23e0*/  UTCHMMA gdesc[UR28], gdesc[UR30], tmem[UR24], tmem[UR40], idesc[UR41], UPT ;  /* 0x00ff281e1c0075ea */ /* 0x0007e2000b800018 */
[----:B------:R3:W-:Y:S01]  /*23f0*/  UTCHMMA gdesc[UR32], gdesc[UR34], tmem[UR24], tmem[UR42], idesc[UR43], UPT ;  /* 0x00ff2a22200075ea */ /* 0x0007e2000b800018 */
[----:B------:R-:W-:Y:S01]  /*2400*/  NOP ;  /* 0x0000000000007918 */ /* 0x000fe20000000000 */
.L_x_64:
[----:B------:R-:W-:Y:S01]  /*2410*/  ELECT P0, URZ, PT ;  /* 0x0000000000ff782f */ /* 0x000fe20003800000 */
[----:B---3--:R-:W-:-:S03]  /*2420*/  UIADD3 UR4, UPT, UPT, UR17, 0x18020, URZ ;  /* 0x0001802011047890 */ /* 0x008fc6000fffe0ff */
[----:B------:R-:W-:Y:S01]  /*2430*/  ISETP.LT.U32.AND P0, PT, R36, 0x20, P0 ;  /* 0x000000202400780c */ /* 0x000fe20000701070 */
[----:B------:R-:W-:-:S12]  /*2440*/  UMOV UR5, URZ ;  /* 0x000000ff00057c82 */ /* 0x000fd80008000000 */
[----:B------:R-:W-:Y:S01]  /*2450*/  VOTEU.ANY UP0, P0 ;  /* 0x0000000000ff7886 */ /* 0x000fe20000000100 */
[----:B------:R-:W-:-:S04]  /*2460*/  VOTEU.ANY UP1, P0 ;  /* 0x0000000000ff7886 */ /* 0x000fc80000020100 */
[----:B------:R-:W-:Y:S02]  /*2470*/  @UP0 UMOV UR4, UR4 ;  /* 0x0000000400040c82 */ /* 0x000fe40008000000 */
[----:B------:R3:W-:Y:S01]  /*2480*/  @UP1 UTCBAR [UR4], URZ ;  /* 0x000000ff040013e9 */ /* 0x0007e200080000ff */
[----:B------:R-:W-:Y:S06]  /*2490*/  BAR.SYNC.DEFER_BLOCKING 0x0 ;  /* 0x0000000000007b1d */ /* 0x000fec0000010000 */
[----:B------:R-:W4:Y:S02]  /*24a0*/  SYNCS.PHASECHK.TRANS64.TRYWAIT P0, [UR17+0x18020], R3 ;  /* 0x01802003ff0075a7 */ /* 0x000f240008001111 */
[----:B---34-:R-:W-:Y:S05]  /*24b0*/  @!P0 BRA `(.L_x_65) ;  /* 0x00000008002c8947 */ /* 0x018fea0003800000 */
.L_x_81:
[----:B------:R-:W-:Y:S02]  /*24c0*/  UIADD3 UR13, UPT, UPT, UR13, 0x1, URZ ;  /* 0x000000010d0d7890 */ /* 0x000fe4000fffe0ff */
[----:B------:R-:W-:Y:S02]  /*24d0*/  UIADD3 UR6, UPT, UPT, UR6, 0x40, URZ ;  /* 0x0000004006067890 */ /* 0x000fe4000fffe0ff */
[----:B------:R-:W-:-:S04]  /*24e0*/  UISETP.NE.U32.AND UP0, UPT, UR13, 0x4, UPT ;  /* 0x000000040d00788c */ /* 0x000fc8000bf05070 */
[----:B------:R-:W-:Y:S02]  /*24f0*/  USEL UR13, UR13, URZ, UP0 ;  /* 0x000000ff0d0d7287 */ /* 0x000fe40008000000 */
[----:B------:R-:W-:Y:S02]  /*2500*/  USEL UR4, URZ, 0x1, UP0 ;  /* 0x00000001ff047887 */ /* 0x000fe40008000000 */
[----:B--2---:R-:W-:-:S04]  /*2510*/  UISETP.GE.AND UP0, UPT, UR6, UR25, UPT ;  /* 0x000000190600728c */ /* 0x004fc8000bf06270 */
[----:B------:R-:W-:-:S05]  /*2520*/  LOP3.LUT R2, R2, UR4, RZ, 0x3c, !PT ;  /* 0x0000000402027c12 */ /* 0x000fca000f8e3cff */
[----:B------:R-:W-:Y:S05]  /*2530*/  BRA.U !UP0, `(.L_x_66) ;  /* 0xfffffff908a87547 */ /* 0x000fea000b83ffff */
.L_x_59:
[----:B---34-:R-:W-:Y:S01]  /*2540*/  BAR.SYNC.DEFER_BLOCKING 0x0 ;  /* 0x0000000000007b1d */ /* 0x018fe20000010000 */
[----:B------:R-:W-:-:S05]  /*2550*/  IMAD.SHL.U32 R2, R0, 0x40, RZ ;  /* 0x0000004000027824 */ /* 0x000fca00078e00ff */
[----:B------:R-:W-:Y:S04]  /*2560*/  BSSY.RECONVERGENT B4, `(.L_x_67) ;  /* 0x0000004000047945 */ /* 0x000fe80003800200 */
[----:B------:R-:W-:Y:S05]  /*2570*/  @P3 BRA `(.L_x_68) ;  /* 0x0000000000083947 */ /* 0x000fea0003800000 */
[----:B------:R-:W2:Y:S02]  /*2580*/  SYNCS.CCTL.IV [UR8+0x18000] ;  /* 0x01800000ff0079b1 */ /* 0x000ea40008000008 */
[----:B--2---:R-:W2:Y:S02]  /*2590*/  SYNCS.CCTL.IV [UR8+0x18020] ;  /* 0x01802000ff0079b1 */ /* 0x004ea40008000008 */
.L_x_68:
[----:B------:R-:W-:Y:S05]  /*25a0*/  BSYNC.RECONVERGENT B4 ;  /* 0x0000000000047941 */ /* 0x000fea0003800200 */
.L_x_67:
[----:B--2---:R-:W-:Y:S06]  /*25b0*/  BAR.SYNC.DEFER_BLOCKING 0x0 ;  /* 0x0000000000007b1d */ /* 0x004fec0000010000 */
[----:B------:R-:W-:Y:S04]  /*25c0*/  BSSY.RECONVERGENT B4, `(.L_x_69) ;  /* 0x0000004000047945 */ /* 0x000fe80003800200 */
[----:B------:R-:W-:Y:S05]  /*25d0*/  @P3 BRA `(.L_x_70) ;  /* 0x0000000000083947 */ /* 0x000fea0003800000 */
[----:B------:R-:W2:Y:S02]  /*25e0*/  SYNCS.CCTL.IV [UR8+0x18008] ;  /* 0x01800800ff0079b1 */ /* 0x000ea40008000008 */
[----:B--2---:R-:W2:Y:S02]  /*25f0*/  SYNCS.CCTL.IV [UR8+0x18028] ;  /* 0x01802800ff0079b1 */ /* 0x004ea40008000008 */
.L_x_70:
[----:B------:R-:W-:Y:S05]  /*2600*/  BSYNC.RECONVERGENT B4 ;  /* 0x0000000000047941 */ /* 0x000fea0003800200 */
.L_x_69:
[----:B--2---:R-:W-:Y:S06]  /*2610*/  BAR.SYNC.DEFER_BLOCKING 0x0 ;  /* 0x0000000000007b1d */ /* 0x004fec0000010000 */
[----:B------:R-:W-:Y:S04]  /*2620*/  BSSY.RECONVERGENT B4, `(.L_x_71) ;  /* 0x0000004000047945 */ /* 0x000fe80003800200 */
[----:B------:R-:W-:Y:S05]  /*2630*/  @P3 BRA `(.L_x_72) ;  /* 0x0000000000083947 */ /* 0x000fea0003800000 */
[----:B------:R-:W2:Y:S02]  /*2640*/  SYNCS.CCTL.IV [UR8+0x18010] ;  /* 0x01801000ff0079b1 */ /* 0x000ea40008000008 */
[----:B--2---:R-:W2:Y:S02]  /*2650*/  SYNCS.CCTL.IV [UR8+0x18030] ;  /* 0x01803000ff0079b1 */ /* 0x004ea40008000008 */
.L_x_72:
[----:B------:R-:W-:Y:S05]  /*2660*/  BSYNC.RECONVERGENT B4 ;  /* 0x0000000000047941 */ /* 0x000fea0003800200 */
.L_x_71:
[----:B--2---:R-:W-:Y:S06]  /*2670*/  BAR.SYNC.DEFER_BLOCKING 0x0 ;  /* 0x0000000000007b1d */ /* 0x004fec0000010000 */
[----:B------:R-:W-:Y:S04]  /*2680*/  BSSY.RECONVERGENT B4, `(.L_x_73) ;  /* 0x0000004000047945 */ /* 0x000fe80003800200 */
[----:B------:R-:W-:Y:S05]  /*2690*/  @P3 BRA `(.L_x_74) ;  /* 0x0000000000083947 */ /* 0x000fea0003800000 */
[----:B------:R-:W2:Y:S02]  /*26a0*/  SYNCS.CCTL.IV [UR8+0x18018] ;  /* 0x01801800ff0079b1 */ /* 0x000ea40008000008 */
[----:B--2---:R-:W2:Y:S02]  /*26b0*/  SYNCS.CCTL.IV [UR8+0x18038] ;  /* 0x01803800ff0079b1 */ /* 0x004ea40008000008 */
.L_x_74:
[----:B------:R-:W-:Y:S05]  /*26c0*/  BSYNC.RECONVERGENT B4 ;  /* 0x0000000000047941 */ /* 0x000fea0003800200 */
.L_x_73:
[----:B------:R-:W-:Y:S01]  /*26d0*/  USHF.L.U32 UR4, UR9, 0x15, URZ ;  /* 0x0000001509047899 */ /* 0x000fe200080006ff */
[----:B-----5:R-:W-:Y:S01]  /*26e0*/  IMAD.SHL.U32 R3, R0, 0x10, RZ ;  /* 0x0000001000037824 */ /* 0x020fe200078e00ff */
[----:B------:R-:W-:Y:S01]  /*26f0*/  USHF.L.U32 UR5, UR9, 0x4, URZ ;  /* 0x0000000409057899 */ /* 0x000fe200080006ff */
[----:B------:R-:W-:Y:S01]  /*2700*/  LOP3.LUT R2, R2, 0x3800, RZ, 0xc0, !PT ;  /* 0x0000380002027812 */ /* 0x000fe200078ec0ff */
[----:B------:R-:W-:Y:S02]  /*2710*/  ULOP3.LUT UR4, UR4, 0x600000, URZ, 0xc0, !UPT ;  /* 0x0060000004047892 */ /* 0x000fe4000f8ec0ff */
[----:B------:R-:W-:Y:S01]  /*2720*/  ULOP3.LUT UR5, UR5, 0x40, URZ, 0xc0, !UPT ;  /* 0x0000004005057892 */ /* 0x000fe2000f8ec0ff */
[----:B------:R-:W-:Y:S01]  /*2730*/  LOP3.LUT R3, R2, 0x70, R3, 0xf8, !PT ;  /* 0x0000007002037812 */ /* 0x000fe200078ef803 */
[C---:B------:R-:W-:Y:S01]  /*2740*/  IMAD.SHL.U32 R2, R0.reuse, 0x4, RZ ;  /* 0x0000000400027824 */ /* 0x040fe200078e00ff */
[----:B------:R-:W-:Y:S01]  /*2750*/  ELECT P0, URZ, PT ;  /* 0x0000000000ff782f */ /* 0x000fe20003800000 */
[----:B------:R-:W-:Y:S01]  /*2760*/  IMAD.SHL.U32 R0, R0, 0x80, RZ ;  /* 0x0000008000007824 */ /* 0x000fe200078e00ff */
[----:B------:R-:W-:-:S02]  /*2770*/  UIADD3 UR4, UPT, UPT, UR5, UR4, UR24 ;  /* 0x0000000405047290 */ /* 0x000fc4000fffe018 */
[----:B------:R-:W-:Y:S01]  /*2780*/  LOP3.LUT R3, R3, 0x40, R2, 0x78, !PT ;  /* 0x0000004003037812 */ /* 0x000fe200078e7802 */
[----:B------:R-:W-:Y:S01]  /*2790*/  ULOP3.LUT UR9, UR9, 0x1, URZ, 0xc0, !UPT ;  /* 0x0000000109097892 */ /* 0x000fe2000f8ec0ff */
[----:B------:R-:W-:Y:S01]  /*27a0*/  ISETP.LT.U32.AND P0, PT, R36, 0x40, P0 ;  /* 0x000000402400780c */ /* 0x000fe20000701070 */
[----:B------:R-:W-:Y:S01]  /*27b0*/  UMOV UR6, UR7 ;  /* 0x0000000700067c82 */ /* 0x000fe20008000000 */
[----:B------:R-:W-:Y:S01]  /*27c0*/  LOP3.LUT R0, R3, 0x780, R0, 0xf8, !PT ;  /* 0x0000078003007812 */ /* 0x000fe200078ef800 */
[----:B------:R-:W-:Y:S02]  /*27d0*/  ULEA UR5, UR9, UR12, 0x6 ;  /* 0x0000000c09057291 */ /* 0x000fe4000f8e30ff */
[----:B------:R-:W-:Y:S01]  /*27e0*/  LDTM.16dp32bit_t0_t15.x32 R4, tmem[UR4] ;  /* 0x00000004000479ee */ /* 0x000fe20008a80000 */
[----:B------:R-:W3:Y:S01]  /*27f0*/  LDTM.16dp32bit_t16_t31.x32 R4, tmem[UR4+0x20] ;  /* 0x00002004000479ee */ /* 0x000ee20008aa0000 */
[C---:B------:R-:W-:Y:S01]  /*2800*/  LOP3.LUT R2, R0.reuse, 0x10, RZ, 0x3c, !PT ;  /* 0x0000001000027812 */ /* 0x040fe200078e3cff */
[----:B------:R-:W-:Y:S01]  /*2810*/  NOP ;  /* 0x0000000000007918 */ /* 0x000fe20000000000 */
[----:B------:R-:W-:Y:S01]  /*2820*/  LOP3.LUT R3, R0, 0x20, RZ, 0x3c, !PT ;  /* 0x0000002000037812 */ /* 0x000fe200078e3cff */
[----:B------:R-:W-:-:S03]  /*2830*/  ULEA UR4, UR9, UR8, 0xd ;  /* 0x0000000809047291 */ /* 0x000fc6000f8e68ff */
[----:B---3--:R-:W-:Y:S01]  /*2840*/  VOTEU.ANY UP1, P0 ;  /* 0x0000000000ff7886 */ /* 0x008fe20000020100 */
[----:B------:R-:W-:Y:S01]  /*2850*/  VOTEU.ANY UP0, P0 ;  /* 0x0000000000ff7886 */ /* 0x000fe20000000100 */
[----:B------:R-:W-:Y:S02]  /*2860*/  F2FP.F16.F32.PACK_AB R4, R5, R4 ;  /* 0x000000040504723e */ /* 0x000fe400000000ff */
[----:B------:R-:W-:Y:S02]  /*2870*/  F2FP.F16.F32.PACK_AB R5, R7, R6 ;  /* 0x000000060705723e */ /* 0x000fe400000000ff */
[----:B------:R-:W-:Y:S02]  /*2880*/  F2FP.F16.F32.PACK_AB R12, R13, R12 ;  /* 0x0000000c0d0c723e */ /* 0x000fe400000000ff */
[----:B------:R-:W-:Y:S02]  /*2890*/  F2FP.F16.F32.PACK_AB R6, R9, R8 ;  /* 0x000000080906723e */ /* 0x000fe400000000ff */
[----:B------:R-:W-:-:S02]  /*28a0*/  F2FP.F16.F32.PACK_AB R7, R11, R10 ;  /* 0x0000000a0b07723e */ /* 0x000fc400000000ff */
[----:B------:R-:W-:Y:S02]  /*28b0*/  F2FP.F16.F32.PACK_AB R13, R15, R14 ;  /* 0x0000000e0f0d723e */ /* 0x000fe400000000ff */
[----:B------:R-:W-:Y:S01]  /*28c0*/  F2FP.F16.F32.PACK_AB R20, R21, R20 ;  /* 0x000000141514723e */ /* 0x000fe200000000ff */
[----:B--2---:R2:W-:Y:S01]  /*28d0*/  STS.128 [R0+UR8], R4 ;  /* 0x0000000400007988 */ /* 0x0045e20008000c08 */
[----:B------:R-:W-:Y:S02]  /*28e0*/  F2FP.F16.F32.PACK_AB R14, R17, R16 ;  /* 0x00000010110e723e */ /* 0x000fe400000000ff */
[----:B------:R-:W-:Y:S02]  /*28f0*/  F2FP.F16.F32.PACK_AB R15, R19, R18 ;  /* 0x00000012130f723e */ /* 0x000fe400000000ff */
[----:B------:R-:W-:Y:S02]  /*2900*/  F2FP.F16.F32.PACK_AB R21, R23, R22 ;  /* 0x000000161715723e */ /* 0x000fe400000000ff */
[----:B------:R-:W-:Y:S01]  /*2910*/  F2FP.F16.F32.PACK_AB R28, R29, R28 ;  /* 0x0000001c1d1c723e */ /* 0x000fe200000000ff */
[----:B------:R2:W-:Y:S01]  /*2920*/  STS.128 [R2+UR8], R12 ;  /* 0x0000000c02007988 */ /* 0x0005e20008000c08 */
[----:B------:R-:W-:-:S02]  /*2930*/  F2FP.F16.F32.PACK_AB R22, R25, R24 ;  /* 0x000000181916723e */ /* 0x000fc400000000ff */
[----:B------:R-:W-:Y:S02]  /*2940*/  F2FP.F16.F32.PACK_AB R23, R27, R26 ;  /* 0x0000001a1b17723e */ /* 0x000fe400000000ff */
[----:B------:R-:W-:Y:S02]  /*2950*/  F2FP.F16.F32.PACK_AB R29, R31, R30 ;  /* 0x0000001e1f1d723e */ /* 0x000fe400000000ff */
[----:B------:R-:W-:Y:S01]  /*2960*/  F2FP.F16.F32.PACK_AB R30, R33, R32 ;  /* 0x00000020211e723e */ /* 0x000fe200000000ff */
[----:B------:R2:W-:Y:S01]  /*2970*/  STS.128 [R3+UR8], R20 ;  /* 0x0000001403007988 */ /* 0x0005e20008000c08 */
[----:B------:R-:W-:Y:S02]  /*2980*/  F2FP.F16.F32.PACK_AB R31, R35, R34 ;  /* 0x00000022231f723e */ /* 0x000fe400000000ff */
[----:B------:R-:W-:-:S05]  /*2990*/  LOP3.LUT R8, R0, 0x30, RZ, 0x3c, !PT ;  /* 0x0000003000087812 */ /* 0x000fca00078e3cff */
[----:B------:R2:W-:Y:S01]  /*29a0*/  STS.128 [R8+UR8], R28 ;  /* 0x0000001c08007988 */ /* 0x0005e20008000c08 */
[----:B------:R3:W-:Y:S06]  /*29b0*/  MEMBAR.ALL.CTA ;  /* 0x0000000000007992 */ /* 0x0007ec0000008000 */
[----:B---3--:R-:W3:Y:S02]  /*29c0*/  FENCE.VIEW.ASYNC.S ;  /* 0x00000000000073c6 */ /* 0x008ee40000000000 */
[----:B---3--:R-:W-:Y:S06]  /*29d0*/  BAR.SYNC.DEFER_BLOCKING 0x0 ;  /* 0x0000000000007b1d */ /* 0x008fec0000010000 */
[----:B------:R2:W-:Y:S01]  /*29e0*/  @UP1 UTMASTG.2D [UR4], [UR10] ;  /* 0x000000040a0013b5 */ /* 0x0005e20008008000 */
[----:B------:R0:W-:Y:S01]  /*29f0*/  UTMACMDFLUSH ;  /* 0x00000000000079b7 */ /* 0x0001e20000000000 */
[----:B------:R-:W-:-:S04]  /*2a00*/  DEPBAR.LE SB0, 0x0 ;  /* 0x000080000000791a */ /* 0x000fc80000000000 */
[----:B------:R-:W-:Y:S08]  /*2a10*/  BAR.SYNC.DEFER_BLOCKING 0x0 ;  /* 0x0000000000007b1d */ /* 0x000ff00000010000 */
[----:B------:R-:W-:Y:S06]  /*2a20*/  BAR.SYNC.DEFER_BLOCKING 0x0 ;  /* 0x0000000000007b1d */ /* 0x000fec0000010000 */
[----:B--2---:R-:W-:Y:S05]  /*2a30*/  @P2 BRA `(.L_x_75) ;  /* 0x0000000000a02947 */ /* 0x004fea0003800000 */
[----:B------:R-:W2:Y:S01]  /*2a40*/  S2UR UR5, SR_CgaCtaId ;  /* 0x00000000000579c3 */ /* 0x000ea20000008800 */
[----:B------:R-:W-:Y:S01]  /*2a50*/  NOP ;  /* 0x0000000000007918 */ /* 0x000fe20000000000 */
[----:B------:R-:W-:Y:S01]  /*2a60*/  UMOV UR4, 0x50 ;  /* 0x0000005000047882 */ /* 0x000fe20000000000 */
[----:B------:R-:W-:Y:S02]  /*2a70*/  IMAD.U32 R0, RZ, RZ, UR24 ;  /* 0x00000018ff007e24 */ /* 0x000fe4000f8e00ff */
[----:B------:R-:W-:Y:S02]  /*2a80*/  IMAD.MOV.U32 R3, RZ, RZ, 0xf ;  /* 0x0000000fff037424 */ /* 0x000fe400078e00ff */
[----:B------:R-:W-:Y:S01]  /*2a90*/  IMAD.MOV.U32 R7, RZ, RZ, 0x1 ;  /* 0x00000001ff077424 */ /* 0x000fe200078e00ff */
[----:B------:R-:W-:-:S04]  /*2aa0*/  LOP3.LUT R0, R0, 0xffff, RZ, 0xc0, !PT ;  /* 0x0000ffff00007812 */ /* 0x000fc800078ec0ff */
[----:B------:R-:W-:-:S05]  /*2ab0*/  SHF.R.U32.HI R0, RZ, 0x5, R0 ;  /* 0x00000005ff007819 */ /* 0x000fca0000011600 */
[----:B------:R-:W-:Y:S01]  /*2ac0*/  VIADD R2, R0, 0x10 ;  /* 0x0000001000027836 */ /* 0x000fe20000000000 */
[----:B------:R-:W-:Y:S01]  /*2ad0*/  SHF.L.U32 R0, R3, R0, RZ ;  /* 0x0000000003007219 */ /* 0x000fe200000006ff */
[----:B--2---:R-:W-:-:S03]  /*2ae0*/  ULEA UR6, UR5, UR4, 0x18 ;  /* 0x0000000405067291 */ /* 0x004fc6000f8ec0ff */
[----:B------:R-:W-:-:S04]  /*2af0*/  SHF.L.U32 R3, R7, R2, RZ ;  /* 0x0000000207037219 */ /* 0x000fc800000006ff */
[----:B------:R-:W-:Y:S02]  /*2b00*/  LOP3.LUT R0, R3, R0, RZ, 0xfc, !PT ;  /* 0x0000000003007212 */ /* 0x000fe400078efcff */
[----:B------:R-:W2:Y:S02]  /*2b10*/  LDS R5, [UR6] ;  /* 0x00000006ff057984 */ /* 0x000ea40008000800 */
[C---:B------:R-:W-:Y:S02]  /*2b20*/  LOP3.LUT R2, R0.reuse, 0xffff, RZ, 0xc0, !PT ;  /* 0x0000ffff00027812 */ /* 0x040fe400078ec0ff */
[----:B--2---:R-:W-:-:S04]  /*2b30*/  LOP3.LUT R3, R0, 0xffff, R5, 0x80, !PT ;  /* 0x0000ffff00037812 */ /* 0x004fc800078e8005 */
[----:B------:R-:W-:-:S13]  /*2b40*/  ISETP.NE.AND P0, PT, R3, R2, PT ;  /* 0x000000020300720c */ /* 0x000fda0003f05270 */
[----:B------:R-:W-:Y:S05]  /*2b50*/  @P0 BRA `(.L_x_76) ;  /* 0x0000000000500947 */ /* 0x000fea0003800000 */
[----:B------:R-:W-:Y:S02]  /*2b60*/  SHF.R.U32.HI R5, RZ, 0x10, R5 ;  /* 0x00000010ff057819 */ /* 0x000fe40000011605 */
[----:B------:R-:W-:-:S04]  /*2b70*/  SHF.R.U32.HI R2, RZ, 0x10, R0 ;  /* 0x00000010ff027819 */ /* 0x000fc80000011600 */
[----:B------:R-:W-:-:S04]  /*2b80*/  LOP3.LUT R5, R5, R2, RZ, 0xc0, !PT ;  /* 0x0000000205057212 */ /* 0x000fc800078ec0ff */
[----:B------:R-:W-:-:S13]  /*2b90*/  ISETP.NE.AND P0, PT, R5, R2, PT ;  /* 0x000000020500720c */ /* 0x000fda0003f05270 */
[----:B------:R-:W-:Y:S05]  /*2ba0*/  @P0 BRA `(.L_x_77) ;  /* 0x0000000000300947 */ /* 0x000fea0003800000 */
[----:B------:R-:W-:Y:S01]  /*2bb0*/  R2UR UR4, R0 ;  /* 0x00000000000472ca */ /* 0x000fe200000e0000 */
[----:B------:R-:W-:Y:S01]  /*2bc0*/  VOTEU.ANY UR5, UPT, PT ;  /* 0x0000000000057886 */ /* 0x000fe200038e0100 */
[----:B------:R-:W2:Y:S01]  /*2bd0*/  S2R R0, SR_LANEID ;  /* 0x0000000000007919 */ /* 0x000ea20000000000 */
[----:B------:R-:W-:-:S10]  /*2be0*/  UFLO.U32 UR5, UR5 ;  /* 0x00000005000572bd */ /* 0x000fd400080e0000 */
[----:B------:R-:W-:-:S06]  /*2bf0*/  ULOP3.LUT UR4, URZ, UR4, URZ, 0x33, !UPT ;  /* 0x00000004ff047292 */ /* 0x000fcc000f8e33ff */
[----:B------:R-:W-:-:S04]  /*2c00*/  IMAD.U32 R2, RZ, RZ, UR4 ;  /* 0x00000004ff027e24 */ /* 0x000fc8000f8e00ff */
[----:B------:R-:W3:Y:S02]  /*2c10*/  REDUX UR7, R2 ;  /* 0x00000000020773c4 */ /* 0x000ee40000000000 */
[----:B------:R4:W-:Y:S01]  /*2c20*/  UTCATOMSWS.AND URZ, UR4 ;  /* 0x0000000400ff79e3 */ /* 0x0009e20008000000 */
[----:B--2---:R-:W-:Y:S01]  /*2c30*/  ISETP.EQ.U32.AND P0, PT, R0, UR5, PT ;  /* 0x0000000500007c0c */ /* 0x004fe2000bf02070 */
[----:B---3--:R-:W-:-:S12]  /*2c40*/  IMAD.U32 R0, RZ, RZ, UR7 ;  /* 0x00000007ff007e24 */ /* 0x008fd8000f8e00ff */
[----:B------:R4:W-:Y:S01]  /*2c50*/  @P0 ATOMS.AND RZ, [UR6], R0 ;  /* 0x00000000ffff098c */ /* 0x0009e2000a800006 */
[----:B------:R-:W-:Y:S05]  /*2c60*/  BRA `(.L_x_75) ;  /* 0x0000000000147947 */ /* 0x000fea0003800000 */
.L_x_77:
[----:B------:R-:W-:-:S07]  /*2c70*/  MOV R2, 0x2c90 ;  /* 0x00002c9000027802 */ /* 0x000fce0000000f00 */
[----:B-1----:R-:W-:Y:S05]  /*2c80*/  CALL.REL.NOINC `($__internal_0_$__cuda_sm10x_tcgen05_guardrail_trap_col_being_dealloced_not_returned_by_alloc) ;  /* 0x0000000000447944 */ /* 0x002fea0003c00000 */
[----:B------:R-:W-:Y:S05]  /*2c90*/  BRA `(.L_x_75) ;  /* 0x0000000000087947 */ /* 0x000fea0003800000 */
.L_x_76:
[----:B------:R-:W-:-:S07]  /*2ca0*/  MOV R2, 0x2cc0 ;  /* 0x00002cc000027802 */ /* 0x000fce0000000f00 */
[----:B-1----:R-:W-:Y:S05]  /*2cb0*/  CALL.REL.NOINC `($__internal_2_$__cuda_sm10x_tcgen05_guardrail_trap_unallocated_columns_being_dealloced) ;  /* 0x0000000000507944 */ /* 0x002fea0003c00000 */
.L_x_75:
[----:B------:R-:W-:Y:S01]  /*2cc0*/  NOP ;  /* 0x0000000000007918 */ /* 0x000fe20000000000 */
[----:B----4-:R-:W-:Y:S05]  /*2cd0*/  EXIT ;  /* 0x000000000000794d */ /* 0x010fea0003800000 */
.L_x_60:
[----:B------:R-:W2:Y:S02]  /*2ce0*/  SYNCS.PHASECHK.TRANS64.TRYWAIT P0, [UR8+0x18000], RZ ;  /* 0x018000ffff0075a7 */ /* 0x000ea40008001108 */
[----:B--2---:R-:W-:Y:S05]  /*2cf0*/  @!P0 BRA `(.L_x_60) ;  /* 0xfffffffc00f88947 */ /* 0x004fea000383ffff */
[----:B------:R-:W-:Y:S05]  /*2d00*/  BRA `(.L_x_78) ;  /* 0xffffffec00f47947 */ /* 0x000fea000383ffff */
.L_x_62:
[----:B------:R-:W2:Y:S02]  /*2d10*/  SYNCS.PHASECHK.TRANS64.TRYWAIT P1, [UR8+0x18020], RZ ;  /* 0x018020ffff0075a7 */ /* 0x000ea40008021108 */
[----:B--2---:R-:W-:Y:S05]  /*2d20*/  @!P1 BRA `(.L_x_62) ;  /* 0xfffffffc00f89947 */ /* 0x004fea000383ffff */
[----:B------:R-:W-:Y:S05]  /*2d30*/  BRA `(.L_x_79) ;  /* 0xfffffff000947947 */ /* 0x000fea000383ffff */
.L_x_63:
[----:B------:R-:W3:Y:S02]  /*2d40*/  SYNCS.PHASECHK.TRANS64.TRYWAIT P0, [UR17+0x18000], R3 ;  /* 0x01800003ff0075a7 */ /* 0x000ee40008001111 */
[----:B---3--:R-:W-:Y:S05]  /*2d50*/  @!P0 BRA `(.L_x_63) ;  /* 0xfffffffc00f88947 */ /* 0x008fea000383ffff */
[----:B------:R-:W-:Y:S05]  /*2d60*/  BRA `(.L_x_80) ;  /* 0xfffffff4001c7947 */ /* 0x000fea000383ffff */
.L_x_65:
[----:B------:R-:W3:Y:S02]  /*2d70*/  SYNCS.PHASECHK.TRANS64.TRYWAIT P0, [UR17+0x18020], R3 ;  /* 0x01802003ff0075a7 */ /* 0x000ee40008001111 */
[----:B---3--:R-:W-:Y:S05]  /*2d80*/  @!P0 BRA `(.L_x_65) ;  /* 0xfffffffc00f88947 */ /* 0x008fea000383ffff */
[----:B------:R-:W-:Y:S05]  /*2d90*/  BRA `(.L_x_81) ;  /* 0xfffffff400c87947 */ /* 0x000fea000383ffff */
        .weak           $__internal_0_$__cuda_sm10x_tcgen05_guardrail_trap_col_being_dealloced_not_returned_by_alloc
        .type           $__internal_0_$__cuda_sm10x_tcgen05_guardrail_trap_col_being_dealloced_not_returned_by_alloc,@function
        .size           $__internal_0_$__cuda_sm10x_tcgen05_guardrail_trap_col_being_dealloced_not_returned_by_alloc,($__internal_1_$__cuda_sm10x_tcgen05_guardrail_trap_phase_invalid_during_alloc - $__internal_0_$__cuda_sm10x_tcgen05_guardrail_trap_col_being_dealloced_not_returned_by_alloc)
$__internal_0_$__cuda_sm10x_tcgen05_guardrail_trap_col_being_dealloced_not_returned_by_alloc:
[----:B------:R-:W-:Y:S05]  /*2da0*/  BPT.TRAP 0x1 ;  /* 0x000000040000795c */ /* 0x000fea0000300000 */
[----:B------:R-:W-:-:S04]  /*2db0*/  IMAD.MOV.U32 R3, RZ, RZ, 0x0 ;  /* 0x00000000ff037424 */ /* 0x000fc800078e00ff */
[----:B------:R-:W-:Y:S05]  /*2dc0*/  RET.REL.NODEC R2 `(gluon_tcgen05) ;  /* 0xffffffd0028c7950 */ /* 0x000fea0003c3ffff */
        .weak           $__internal_1_$__cuda_sm10x_tcgen05_guardrail_trap_phase_invalid_during_alloc
        .type           $__internal_1_$__cuda_sm10x_tcgen05_guardrail_trap_phase_invalid_during_alloc,@function
        .size           $__internal_1_$__cuda_sm10x_tcgen05_guardrail_trap_phase_invalid_during_alloc,($__internal_2_$__cuda_sm10x_tcgen05_guardrail_trap_unallocated_columns_being_dealloced - $__internal_1_$__cuda_sm10x_tcgen05_guardrail_trap_phase_invalid_during_alloc)
$__internal_1_$__cuda_sm10x_tcgen05_guardrail_trap_phase_invalid_during_alloc:
[----:B------:R-:W-:Y:S05]  /*2dd0*/  BPT.TRAP 0x1 ;  /* 0x000000040000795c */ /* 0x000fea0000300000 */
[----:B------:R-:W-:-:S04]  /*2de0*/  IMAD.MOV.U32 R3, RZ, RZ, 0x0 ;  /* 0x00000000ff037424 */ /* 0x000fc800078e00ff */
[----:B------:R-:W-:Y:S05]  /*2df0*/  RET.REL.NODEC R2 `(gluon_tcgen05) ;  /* 0xffffffd002807950 */ /* 0x000fea0003c3ffff */
        .weak           $__internal_2_$__cuda_sm10x_tcgen05_guardrail_trap_unallocated_columns_being_dealloced
        .type           $__internal_2_$__cuda_sm10x_tcgen05_guardrail_trap_unallocated_columns_being_dealloced,@function
        .size           $__internal_2_$__cuda_sm10x_tcgen05_guardrail_trap_unallocated_columns_being_dealloced,(.L_x_85 - $__internal_2_$__cuda_sm10x_tcgen05_guardrail_trap_unallocated_columns_being_dealloced)
$__internal_2_$__cuda_sm10x_tcgen05_guardrail_trap_unallocated_columns_being_dealloced:
[----:B------:R-:W-:Y:S05]  /*2e00*/  BPT.TRAP 0x1 ;  /* 0x000000040000795c */ /* 0x000fea0000300000 */
[----:B------:R-:W-:-:S04]  /*2e10*/  IMAD.MOV.U32 R3, RZ, RZ, 0x0 ;  /* 0x00000000ff037424 */ /* 0x000fc800078e00ff */
[----:B------:R-:W-:Y:S05]  /*2e20*/  RET.REL.NODEC R2 `(gluon_tcgen05) ;  /* 0xffffffd002747950 */ /* 0x000fea0003c3ffff */
.L_x_82:
[----:B------:R-:W-:-:S00]  /*2e30*/  BRA `(.L_x_82) ;  /* 0xfffffffc00fc7947 */ /* 0x000fc0000383ffff */
[----:B------:R-:W-:-:S00]  /*2e40*/  NOP ;  /* 0x0000000000007918 */ /* 0x000fc00000000000 */
        /* <DEDUP_REMOVED lines=11> */
.L_x_85:


//--------------------- .nv.shared.gluon_tcgen05  --------------------------
	.section	.nv.shared.gluon_tcgen05,"aw",@nobits
	.sectionflags	@""
	.align	16
	.zero		1024


//--------------------- .nv.shared.reserved.0     --------------------------
	.section	.nv.shared.reserved.0,"aw",@nobits
	.align	8
	.weak		__nv_reservedSMEM_offset_0_alias
	.size		__nv_reservedSMEM_offset_0_alias, 0, 64
	.other		__nv_reservedSMEM_offset_0_alias,@"STO_CUDA_RESERVED_SHARED STV_DEFAULT"
__nv_reservedSMEM_offset_0_alias:
	.zero		0
.nv.shared.reserved.0:
	.zero		64
	.weak		__nv_reservedSMEM_allocation_phase
	.type		__nv_reservedSMEM_allocation_phase,@object
	.size		__nv_reservedSMEM_allocation_phase,(.L_0 - __nv_reservedSMEM_allocation_phase)
__nv_reservedSMEM_allocation_phase:
	.zero		1
.L_0:
	.zero		7
	.weak		__nv_reservedSMEM_devtool_atexit_pc
	.type		__nv_reservedSMEM_devtool_atexit_pc,@object
	.size		__nv_reservedSMEM_devtool_atexit_pc,(__nv_reservedSMEM_allocation_mask - __nv_reservedSMEM_devtool_atexit_pc)
__nv_reservedSMEM_devtool_atexit_pc:
	.zero		8
	.weak		__nv_reservedSMEM_allocation_mask
	.type		__nv_reservedSMEM_allocation_mask,@object
	.size		__nv_reservedSMEM_allocation_mask,(.L_2 - __nv_reservedSMEM_allocation_mask)
__nv_reservedSMEM_allocation_mask:
	.zero		4
.L_2:


//--------------------- .nv.constant0.gluon_tcgen05 --------------------------
	.section	.nv.constant0.gluon_tcgen05,"a",@progbits
	.sectionflags	@""
	.align	4
.nv.constant0.gluon_tcgen05:
	.zero		976


//--------------------- SYMBOLS --------------------------

	.type		.nv.reservedSmem.offset0,@object
	.size		.nv.reservedSmem.offset0,0x4
	.type		.nv.reservedSmem.cap,@object
	.size		.nv.reservedSmem.cap,0x4
